//
// Generated by NVIDIA NVVM Compiler
//
// Compiler Build ID: CL-36424714
// Cuda compilation tools, release 13.0, V13.0.88
// Based on NVVM 20.0.0
//

.version 9.0
.target sm_100
.address_size 64

	// .globl	cumsum_kernel

.visible .entry cumsum_kernel(
	.param .u64 .ptr .align 1 cumsum_kernel_param_0,
	.param .u64 .ptr .align 1 cumsum_kernel_param_1,
	.param .u32 cumsum_kernel_param_2,
	.param .u32 cumsum_kernel_param_3,
	.param .u32 cumsum_kernel_param_4,
	.param .u32 cumsum_kernel_param_5
)
{
	.reg .pred 	%p<16>;
	.reg .b32 	%r<143>;
	.reg .b64 	%rd<43>;

	ld.param.u64 	%rd3, [cumsum_kernel_param_0];
	ld.param.u64 	%rd2, [cumsum_kernel_param_1];
	ld.param.u32 	%r48, [cumsum_kernel_param_2];
	ld.param.u32 	%r49, [cumsum_kernel_param_3];
	ld.param.u32 	%r46, [cumsum_kernel_param_4];
	ld.param.u32 	%r50, [cumsum_kernel_param_5];
	cvta.to.global.u64 	%rd1, %rd3;
	mov.u32 	%r51, %ctaid.x;
	mov.u32 	%r52, %ntid.x;
	mov.u32 	%r53, %tid.x;
	mad.lo.s32 	%r1, %r51, %r52, %r53;
	mov.u32 	%r54, %ctaid.y;
	mov.u32 	%r55, %ntid.y;
	mov.u32 	%r56, %tid.y;
	mad.lo.s32 	%r57, %r54, %r55, %r56;
	mov.u32 	%r3, %tid.z;
	mov.u32 	%r58, %ctaid.z;
	mov.u32 	%r59, %ntid.z;
	mul.lo.s32 	%r4, %r58, %r59;
	add.s32 	%r60, %r4, %r3;
	setp.ge.s32 	%p1, %r1, %r48;
	setp.ge.s32 	%p2, %r57, %r49;
	or.pred  	%p3, %p1, %p2;
	setp.ge.s32 	%p4, %r3, %r46;
	or.pred  	%p5, %p3, %p4;
	setp.ge.s32 	%p6, %r60, %r50;
	or.pred  	%p7, %p5, %p6;
	@%p7 bra 	$L__BB0_14;
	mad.lo.s32 	%r63, %r49, %r1, %r57;
	mul.lo.s32 	%r6, %r63, %r46;
	mul.lo.s32 	%r7, %r6, %r50;
	add.s32 	%r8, %r7, %r60;
	add.s32 	%r9, %r3, 1;
	and.b32  	%r10, %r9, 15;
	setp.lt.u32 	%p8, %r3, 15;
	mov.b32 	%r134, 0;
	mov.u32 	%r142, %r134;
	@%p8 bra 	$L__BB0_4;
	and.b32  	%r134, %r9, 112;
	neg.s32 	%r128, %r134;
	add.s32 	%r65, %r3, %r7;
	add.s32 	%r127, %r65, %r4;
	shl.b32 	%r14, %r50, 4;
	mov.b32 	%r142, 0;
	cvt.s64.s32 	%rd6, %r50;
$L__BB0_3:
	.pragma "nounroll";
	cvt.s64.s32 	%rd4, %r127;
	add.s64 	%rd5, %rd1, %rd4;
	ld.global.s8 	%r66, [%rd5];
	add.s32 	%r67, %r142, %r66;
	add.s64 	%rd7, %rd5, %rd6;
	ld.global.s8 	%r68, [%rd7];
	add.s32 	%r69, %r67, %r68;
	add.s64 	%rd8, %rd7, %rd6;
	ld.global.s8 	%r70, [%rd8];
	add.s32 	%r71, %r69, %r70;
	add.s64 	%rd9, %rd8, %rd6;
	ld.global.s8 	%r72, [%rd9];
	add.s32 	%r73, %r71, %r72;
	add.s64 	%rd10, %rd9, %rd6;
	ld.global.s8 	%r74, [%rd10];
	add.s32 	%r75, %r73, %r74;
	add.s64 	%rd11, %rd10, %rd6;
	ld.global.s8 	%r76, [%rd11];
	add.s32 	%r77, %r75, %r76;
	add.s64 	%rd12, %rd11, %rd6;
	ld.global.s8 	%r78, [%rd12];
	add.s32 	%r79, %r77, %r78;
	add.s64 	%rd13, %rd12, %rd6;
	ld.global.s8 	%r80, [%rd13];
	add.s32 	%r81, %r79, %r80;
	add.s64 	%rd14, %rd13, %rd6;
	ld.global.s8 	%r82, [%rd14];
	add.s32 	%r83, %r81, %r82;
	add.s64 	%rd15, %rd14, %rd6;
	ld.global.s8 	%r84, [%rd15];
	add.s32 	%r85, %r83, %r84;
	add.s64 	%rd16, %rd15, %rd6;
	ld.global.s8 	%r86, [%rd16];
	add.s32 	%r87, %r85, %r86;
	add.s64 	%rd17, %rd16, %rd6;
	ld.global.s8 	%r88, [%rd17];
	add.s32 	%r89, %r87, %r88;
	add.s64 	%rd18, %rd17, %rd6;
	ld.global.s8 	%r90, [%rd18];
	add.s32 	%r91, %r89, %r90;
	add.s64 	%rd19, %rd18, %rd6;
	ld.global.s8 	%r92, [%rd19];
	add.s32 	%r93, %r91, %r92;
	add.s64 	%rd20, %rd19, %rd6;
	ld.global.s8 	%r94, [%rd20];
	add.s32 	%r95, %r93, %r94;
	add.s64 	%rd21, %rd20, %rd6;
	ld.global.s8 	%r96, [%rd21];
	add.s32 	%r142, %r95, %r96;
	add.s32 	%r128, %r128, 16;
	add.s32 	%r127, %r127, %r14;
	setp.ne.s32 	%p9, %r128, 0;
	@%p9 bra 	$L__BB0_3;
$L__BB0_4:
	setp.eq.s32 	%p10, %r10, 0;
	@%p10 bra 	$L__BB0_13;
	and.b32  	%r24, %r9, 7;
	setp.lt.u32 	%p11, %r10, 8;
	@%p11 bra 	$L__BB0_7;
	mad.lo.s32 	%r98, %r134, %r50, %r8;
	cvt.s64.s32 	%rd22, %r98;
	add.s64 	%rd23, %rd1, %rd22;
	ld.global.s8 	%r99, [%rd23];
	add.s32 	%r100, %r142, %r99;
	cvt.s64.s32 	%rd24, %r50;
	add.s64 	%rd25, %rd23, %rd24;
	ld.global.s8 	%r101, [%rd25];
	add.s32 	%r102, %r100, %r101;
	add.s64 	%rd26, %rd25, %rd24;
	ld.global.s8 	%r103, [%rd26];
	add.s32 	%r104, %r102, %r103;
	add.s64 	%rd27, %rd26, %rd24;
	ld.global.s8 	%r105, [%rd27];
	add.s32 	%r106, %r104, %r105;
	add.s64 	%rd28, %rd27, %rd24;
	ld.global.s8 	%r107, [%rd28];
	add.s32 	%r108, %r106, %r107;
	add.s64 	%rd29, %rd28, %rd24;
	ld.global.s8 	%r109, [%rd29];
	add.s32 	%r110, %r108, %r109;
	add.s64 	%rd30, %rd29, %rd24;
	ld.global.s8 	%r111, [%rd30];
	add.s32 	%r112, %r110, %r111;
	add.s64 	%rd31, %rd30, %rd24;
	ld.global.s8 	%r113, [%rd31];
	add.s32 	%r142, %r112, %r113;
	add.s32 	%r134, %r134, 8;
$L__BB0_7:
	setp.eq.s32 	%p12, %r24, 0;
	@%p12 bra 	$L__BB0_13;
	and.b32  	%r30, %r9, 3;
	setp.lt.u32 	%p13, %r24, 4;
	@%p13 bra 	$L__BB0_10;
	mad.lo.s32 	%r115, %r134, %r50, %r8;
	cvt.s64.s32 	%rd32, %r115;
	add.s64 	%rd33, %rd1, %rd32;
	ld.global.s8 	%r116, [%rd33];
	add.s32 	%r117, %r142, %r116;
	cvt.s64.s32 	%rd34, %r50;
	add.s64 	%rd35, %rd33, %rd34;
	ld.global.s8 	%r118, [%rd35];
	add.s32 	%r119, %r117, %r118;
	add.s64 	%rd36, %rd35, %rd34;
	ld.global.s8 	%r120, [%rd36];
	add.s32 	%r121, %r119, %r120;
	add.s64 	%rd37, %rd36, %rd34;
	ld.global.s8 	%r122, [%rd37];
	add.s32 	%r142, %r121, %r122;
	add.s32 	%r134, %r134, 4;
$L__BB0_10:
	setp.eq.s32 	%p14, %r30, 0;
	@%p14 bra 	$L__BB0_13;
	add.s32 	%r123, %r134, %r6;
	mad.lo.s32 	%r140, %r50, %r123, %r60;
	neg.s32 	%r139, %r30;
$L__BB0_12:
	.pragma "nounroll";
	cvt.s64.s32 	%rd38, %r140;
	add.s64 	%rd39, %rd1, %rd38;
	ld.global.s8 	%r124, [%rd39];
	add.s32 	%r142, %r142, %r124;
	add.s32 	%r140, %r140, %r50;
	add.s32 	%r139, %r139, 1;
	setp.ne.s32 	%p15, %r139, 0;
	@%p15 bra 	$L__BB0_12;
$L__BB0_13:
	mad.lo.s32 	%r125, %r50, %r3, %r60;
	add.s32 	%r126, %r125, %r7;
	cvt.s64.s32 	%rd40, %r126;
	cvta.to.global.u64 	%rd41, %rd2;
	add.s64 	%rd42, %rd41, %rd40;
	st.global.u8 	[%rd42], %r142;
$L__BB0_14:
	ret;

}
	// .globl	conv2d_kernel
.visible .entry conv2d_kernel(
	.param .u64 .ptr .align 1 conv2d_kernel_param_0,
	.param .u64 .ptr .align 1 conv2d_kernel_param_1,
	.param .u64 .ptr .align 1 conv2d_kernel_param_2,
	.param .u32 conv2d_kernel_param_3,
	.param .u32 conv2d_kernel_param_4,
	.param .u32 conv2d_kernel_param_5,
	.param .u32 conv2d_kernel_param_6,
	.param .u32 conv2d_kernel_param_7,
	.param .u32 conv2d_kernel_param_8
)
{
	.reg .pred 	%p<28>;
	.reg .b16 	%rs<16>;
	.reg .b32 	%r<230>;
	.reg .b32 	%f<73>;
	.reg .b64 	%rd<70>;

	ld.param.u64 	%rd4, [conv2d_kernel_param_0];
	ld.param.u64 	%rd5, [conv2d_kernel_param_1];
	ld.param.u32 	%r111, [conv2d_kernel_param_3];
	ld.param.u32 	%r106, [conv2d_kernel_param_4];
	ld.param.u32 	%r112, [conv2d_kernel_param_5];
	ld.param.u32 	%r108, [conv2d_kernel_param_6];
	ld.param.u32 	%r113, [conv2d_kernel_param_7];
	ld.param.u32 	%r110, [conv2d_kernel_param_8];
	cvta.to.global.u64 	%rd1, %rd5;
	cvta.to.global.u64 	%rd2, %rd4;
	mov.u32 	%r114, %ctaid.x;
	mov.u32 	%r115, %ntid.x;
	mov.u32 	%r116, %tid.x;
	mad.lo.s32 	%r1, %r114, %r115, %r116;
	mov.u32 	%r117, %ctaid.y;
	mov.u32 	%r118, %ntid.y;
	mov.u32 	%r119, %tid.y;
	mad.lo.s32 	%r120, %r117, %r118, %r119;
	mov.u32 	%r3, %tid.z;
	mov.u32 	%r121, %ctaid.z;
	mov.u32 	%r122, %ntid.z;
	mad.lo.s32 	%r123, %r121, %r122, %r3;
	setp.ge.s32 	%p2, %r1, %r111;
	setp.ge.s32 	%p3, %r120, %r112;
	or.pred  	%p4, %p2, %p3;
	setp.ge.s32 	%p5, %r3, %r108;
	or.pred  	%p6, %p4, %p5;
	setp.ge.s32 	%p7, %r123, %r113;
	or.pred  	%p8, %p6, %p7;
	@%p8 bra 	$L__BB1_19;
	setp.lt.s32 	%p9, %r110, 1;
	mov.f32 	%f71, 0f00000000;
	@%p9 bra 	$L__BB1_18;
	shr.u32 	%r125, %r110, 1;
	sub.s32 	%r5, %r3, %r125;
	sub.s32 	%r6, %r123, %r125;
	mul.lo.s32 	%r7, %r106, %r1;
	mul.lo.s32 	%r8, %r106, %r120;
	and.b32  	%r9, %r106, 7;
	and.b32  	%r10, %r106, 2147483640;
	and.b32  	%r11, %r106, 1;
	neg.s32 	%r12, %r10;
	mul.lo.s32 	%r19, %r8, %r110;
	add.s32 	%r13, %r19, %r110;
	mul.lo.s32 	%r126, %r110, %r110;
	shl.b32 	%r14, %r126, 3;
	add.s32 	%r127, %r8, 2;
	mul.lo.s32 	%r15, %r110, %r127;
	add.s32 	%r128, %r8, 5;
	mul.lo.s32 	%r16, %r110, %r128;
	add.s32 	%r129, %r8, 6;
	mul.lo.s32 	%r17, %r110, %r129;
	add.s32 	%r130, %r8, 7;
	mul.lo.s32 	%r18, %r110, %r130;
	mul.lo.s32 	%r131, %r7, %r108;
	add.s32 	%r132, %r131, %r108;
	add.s32 	%r133, %r3, %r132;
	sub.s32 	%r20, %r133, %r125;
	mul.lo.s32 	%r134, %r113, %r108;
	shl.b32 	%r21, %r134, 3;
	add.s32 	%r135, %r7, 2;
	mad.lo.s32 	%r136, %r108, %r135, %r3;
	sub.s32 	%r22, %r136, %r125;
	add.s32 	%r137, %r7, 3;
	mad.lo.s32 	%r138, %r108, %r137, %r3;
	sub.s32 	%r23, %r138, %r125;
	add.s32 	%r139, %r7, 4;
	mad.lo.s32 	%r140, %r108, %r139, %r3;
	sub.s32 	%r24, %r140, %r125;
	add.s32 	%r141, %r7, 5;
	mad.lo.s32 	%r142, %r108, %r141, %r3;
	sub.s32 	%r25, %r142, %r125;
	add.s32 	%r143, %r7, 6;
	mad.lo.s32 	%r144, %r108, %r143, %r3;
	sub.s32 	%r26, %r144, %r125;
	add.s32 	%r145, %r7, 7;
	mad.lo.s32 	%r146, %r108, %r145, %r3;
	sub.s32 	%r27, %r146, %r125;
	add.s32 	%r147, %r3, %r131;
	sub.s32 	%r28, %r147, %r125;
	mov.f32 	%f71, 0f00000000;
	mov.b32 	%r208, 0;
$L__BB1_3:
	add.s32 	%r30, %r5, %r208;
	setp.gt.s32 	%p10, %r30, -1;
	setp.lt.s32 	%p11, %r30, %r108;
	and.pred  	%p1, %p10, %p11;
	add.s32 	%r149, %r13, %r208;
	mul.lo.s32 	%r31, %r110, %r149;
	add.s32 	%r150, %r15, %r208;
	mul.lo.s32 	%r32, %r110, %r150;
	add.s32 	%r151, %r8, 3;
	mad.lo.s32 	%r152, %r110, %r151, %r208;
	mul.lo.s32 	%r33, %r110, %r152;
	add.s32 	%r153, %r8, 4;
	mad.lo.s32 	%r154, %r110, %r153, %r208;
	mul.lo.s32 	%r34, %r110, %r154;
	add.s32 	%r155, %r16, %r208;
	mul.lo.s32 	%r35, %r110, %r155;
	add.s32 	%r156, %r17, %r208;
	mul.lo.s32 	%r36, %r110, %r156;
	add.s32 	%r157, %r18, %r208;
	mul.lo.s32 	%r37, %r110, %r157;
	add.s32 	%r158, %r19, %r208;
	mul.lo.s32 	%r38, %r110, %r158;
	add.s32 	%r159, %r20, %r208;
	mad.lo.s32 	%r39, %r113, %r159, %r6;
	add.s32 	%r160, %r22, %r208;
	mad.lo.s32 	%r40, %r113, %r160, %r6;
	add.s32 	%r161, %r23, %r208;
	mad.lo.s32 	%r41, %r113, %r161, %r6;
	add.s32 	%r162, %r24, %r208;
	mad.lo.s32 	%r42, %r113, %r162, %r6;
	add.s32 	%r163, %r25, %r208;
	mad.lo.s32 	%r43, %r113, %r163, %r6;
	add.s32 	%r164, %r26, %r208;
	mad.lo.s32 	%r44, %r113, %r164, %r6;
	add.s32 	%r165, %r27, %r208;
	mad.lo.s32 	%r45, %r113, %r165, %r6;
	add.s32 	%r166, %r28, %r208;
	mad.lo.s32 	%r46, %r113, %r166, %r6;
	mov.b32 	%r209, 0;
$L__BB1_4:
	setp.lt.s32 	%p12, %r106, 1;
	add.s32 	%r48, %r6, %r209;
	setp.gt.s32 	%p13, %r48, -1;
	setp.lt.s32 	%p14, %r48, %r113;
	and.pred  	%p15, %p13, %p14;
	and.pred  	%p16, %p1, %p15;
	not.pred 	%p17, %p16;
	or.pred  	%p18, %p17, %p12;
	@%p18 bra 	$L__BB1_16;
	setp.lt.u32 	%p19, %r106, 8;
	mov.b32 	%r228, 0;
	@%p19 bra 	$L__BB1_8;
	add.s32 	%r225, %r31, %r209;
	add.s32 	%r224, %r32, %r209;
	add.s32 	%r223, %r33, %r209;
	add.s32 	%r222, %r34, %r209;
	add.s32 	%r221, %r35, %r209;
	add.s32 	%r220, %r36, %r209;
	add.s32 	%r219, %r37, %r209;
	add.s32 	%r218, %r38, %r209;
	add.s32 	%r217, %r39, %r209;
	add.s32 	%r216, %r40, %r209;
	add.s32 	%r215, %r41, %r209;
	add.s32 	%r214, %r42, %r209;
	add.s32 	%r213, %r43, %r209;
	add.s32 	%r212, %r44, %r209;
	add.s32 	%r211, %r45, %r209;
	add.s32 	%r210, %r46, %r209;
	mov.u32 	%r226, %r12;
$L__BB1_7:
	.pragma "nounroll";
	cvt.s64.s32 	%rd6, %r210;
	add.s64 	%rd7, %rd2, %rd6;
	ld.global.s8 	%rs1, [%rd7];
	cvt.rn.f32.s16 	%f19, %rs1;
	mul.wide.s32 	%rd8, %r218, 4;
	add.s64 	%rd9, %rd1, %rd8;
	ld.global.f32 	%f20, [%rd9];
	fma.rn.f32 	%f21, %f20, %f19, %f71;
	cvt.s64.s32 	%rd10, %r217;
	add.s64 	%rd11, %rd2, %rd10;
	ld.global.s8 	%rs2, [%rd11];
	cvt.rn.f32.s16 	%f22, %rs2;
	mul.wide.s32 	%rd12, %r225, 4;
	add.s64 	%rd13, %rd1, %rd12;
	ld.global.f32 	%f23, [%rd13];
	fma.rn.f32 	%f24, %f23, %f22, %f21;
	cvt.s64.s32 	%rd14, %r216;
	add.s64 	%rd15, %rd2, %rd14;
	ld.global.s8 	%rs3, [%rd15];
	cvt.rn.f32.s16 	%f25, %rs3;
	mul.wide.s32 	%rd16, %r224, 4;
	add.s64 	%rd17, %rd1, %rd16;
	ld.global.f32 	%f26, [%rd17];
	fma.rn.f32 	%f27, %f26, %f25, %f24;
	cvt.s64.s32 	%rd18, %r215;
	add.s64 	%rd19, %rd2, %rd18;
	ld.global.s8 	%rs4, [%rd19];
	cvt.rn.f32.s16 	%f28, %rs4;
	mul.wide.s32 	%rd20, %r223, 4;
	add.s64 	%rd21, %rd1, %rd20;
	ld.global.f32 	%f29, [%rd21];
	fma.rn.f32 	%f30, %f29, %f28, %f27;
	cvt.s64.s32 	%rd22, %r214;
	add.s64 	%rd23, %rd2, %rd22;
	ld.global.s8 	%rs5, [%rd23];
	cvt.rn.f32.s16 	%f31, %rs5;
	mul.wide.s32 	%rd24, %r222, 4;
	add.s64 	%rd25, %rd1, %rd24;
	ld.global.f32 	%f32, [%rd25];
	fma.rn.f32 	%f33, %f32, %f31, %f30;
	cvt.s64.s32 	%rd26, %r213;
	add.s64 	%rd27, %rd2, %rd26;
	ld.global.s8 	%rs6, [%rd27];
	cvt.rn.f32.s16 	%f34, %rs6;
	mul.wide.s32 	%rd28, %r221, 4;
	add.s64 	%rd29, %rd1, %rd28;
	ld.global.f32 	%f35, [%rd29];
	fma.rn.f32 	%f36, %f35, %f34, %f33;
	cvt.s64.s32 	%rd30, %r212;
	add.s64 	%rd31, %rd2, %rd30;
	ld.global.s8 	%rs7, [%rd31];
	cvt.rn.f32.s16 	%f37, %rs7;
	mul.wide.s32 	%rd32, %r220, 4;
	add.s64 	%rd33, %rd1, %rd32;
	ld.global.f32 	%f38, [%rd33];
	fma.rn.f32 	%f39, %f38, %f37, %f36;
	cvt.s64.s32 	%rd34, %r211;
	add.s64 	%rd35, %rd2, %rd34;
	ld.global.s8 	%rs8, [%rd35];
	cvt.rn.f32.s16 	%f40, %rs8;
	mul.wide.s32 	%rd36, %r219, 4;
	add.s64 	%rd37, %rd1, %rd36;
	ld.global.f32 	%f41, [%rd37];
	fma.rn.f32 	%f71, %f41, %f40, %f39;
	add.s32 	%r226, %r226, 8;
	add.s32 	%r225, %r225, %r14;
	add.s32 	%r224, %r224, %r14;
	add.s32 	%r223, %r223, %r14;
	add.s32 	%r222, %r222, %r14;
	add.s32 	%r221, %r221, %r14;
	add.s32 	%r220, %r220, %r14;
	add.s32 	%r219, %r219, %r14;
	add.s32 	%r218, %r218, %r14;
	add.s32 	%r217, %r217, %r21;
	add.s32 	%r216, %r216, %r21;
	add.s32 	%r215, %r215, %r21;
	add.s32 	%r214, %r214, %r21;
	add.s32 	%r213, %r213, %r21;
	add.s32 	%r212, %r212, %r21;
	add.s32 	%r211, %r211, %r21;
	add.s32 	%r210, %r210, %r21;
	setp.ne.s32 	%p20, %r226, 0;
	mov.u32 	%r228, %r10;
	@%p20 bra 	$L__BB1_7;
$L__BB1_8:
	setp.eq.s32 	%p21, %r9, 0;
	@%p21 bra 	$L__BB1_16;
	add.s32 	%r168, %r9, -1;
	setp.lt.u32 	%p22, %r168, 3;
	@%p22 bra 	$L__BB1_11;
	add.s32 	%r169, %r228, %r7;
	mad.lo.s32 	%r170, %r169, %r108, %r30;
	mad.lo.s32 	%r171, %r170, %r113, %r48;
	add.s32 	%r172, %r228, %r8;
	mad.lo.s32 	%r173, %r172, %r110, %r208;
	mad.lo.s32 	%r174, %r173, %r110, %r209;
	cvt.s64.s32 	%rd38, %r171;
	add.s64 	%rd39, %rd2, %rd38;
	ld.global.s8 	%rs9, [%rd39];
	cvt.rn.f32.s16 	%f43, %rs9;
	mul.wide.s32 	%rd40, %r174, 4;
	add.s64 	%rd41, %rd1, %rd40;
	ld.global.f32 	%f44, [%rd41];
	fma.rn.f32 	%f45, %f44, %f43, %f71;
	add.s32 	%r175, %r170, %r108;
	mad.lo.s32 	%r176, %r175, %r113, %r48;
	add.s32 	%r177, %r173, %r110;
	mad.lo.s32 	%r178, %r177, %r110, %r209;
	cvt.s64.s32 	%rd42, %r176;
	add.s64 	%rd43, %rd2, %rd42;
	ld.global.s8 	%rs10, [%rd43];
	cvt.rn.f32.s16 	%f46, %rs10;
	mul.wide.s32 	%rd44, %r178, 4;
	add.s64 	%rd45, %rd1, %rd44;
	ld.global.f32 	%f47, [%rd45];
	fma.rn.f32 	%f48, %f47, %f46, %f45;
	add.s32 	%r179, %r175, %r108;
	mad.lo.s32 	%r180, %r179, %r113, %r48;
	add.s32 	%r181, %r177, %r110;
	mad.lo.s32 	%r182, %r181, %r110, %r209;
	cvt.s64.s32 	%rd46, %r180;
	add.s64 	%rd47, %rd2, %rd46;
	ld.global.s8 	%rs11, [%rd47];
	cvt.rn.f32.s16 	%f49, %rs11;
	mul.wide.s32 	%rd48, %r182, 4;
	add.s64 	%rd49, %rd1, %rd48;
	ld.global.f32 	%f50, [%rd49];
	fma.rn.f32 	%f51, %f50, %f49, %f48;
	add.s32 	%r183, %r179, %r108;
	mad.lo.s32 	%r184, %r183, %r113, %r48;
	add.s32 	%r185, %r181, %r110;
	mad.lo.s32 	%r186, %r185, %r110, %r209;
	cvt.s64.s32 	%rd50, %r184;
	add.s64 	%rd51, %rd2, %rd50;
	ld.global.s8 	%rs12, [%rd51];
	cvt.rn.f32.s16 	%f52, %rs12;
	mul.wide.s32 	%rd52, %r186, 4;
	add.s64 	%rd53, %rd1, %rd52;
	ld.global.f32 	%f53, [%rd53];
	fma.rn.f32 	%f71, %f53, %f52, %f51;
	add.s32 	%r228, %r228, 4;
$L__BB1_11:
	and.b32  	%r187, %r106, 3;
	setp.eq.s32 	%p23, %r187, 0;
	@%p23 bra 	$L__BB1_16;
	setp.eq.s32 	%p24, %r187, 1;
	@%p24 bra 	$L__BB1_14;
	add.s32 	%r188, %r228, %r7;
	mad.lo.s32 	%r189, %r188, %r108, %r30;
	mad.lo.s32 	%r190, %r189, %r113, %r48;
	add.s32 	%r191, %r228, %r8;
	mad.lo.s32 	%r192, %r191, %r110, %r208;
	mad.lo.s32 	%r193, %r192, %r110, %r209;
	cvt.s64.s32 	%rd54, %r190;
	add.s64 	%rd55, %rd2, %rd54;
	ld.global.s8 	%rs13, [%rd55];
	cvt.rn.f32.s16 	%f55, %rs13;
	mul.wide.s32 	%rd56, %r193, 4;
	add.s64 	%rd57, %rd1, %rd56;
	ld.global.f32 	%f56, [%rd57];
	fma.rn.f32 	%f57, %f56, %f55, %f71;
	add.s32 	%r194, %r189, %r108;
	mad.lo.s32 	%r195, %r194, %r113, %r48;
	add.s32 	%r196, %r192, %r110;
	mad.lo.s32 	%r197, %r196, %r110, %r209;
	cvt.s64.s32 	%rd58, %r195;
	add.s64 	%rd59, %rd2, %rd58;
	ld.global.s8 	%rs14, [%rd59];
	cvt.rn.f32.s16 	%f58, %rs14;
	mul.wide.s32 	%rd60, %r197, 4;
	add.s64 	%rd61, %rd1, %rd60;
	ld.global.f32 	%f59, [%rd61];
	fma.rn.f32 	%f71, %f59, %f58, %f57;
	add.s32 	%r228, %r228, 2;
$L__BB1_14:
	setp.eq.s32 	%p25, %r11, 0;
	@%p25 bra 	$L__BB1_16;
	add.s32 	%r198, %r228, %r7;
	mad.lo.s32 	%r199, %r198, %r108, %r30;
	mad.lo.s32 	%r200, %r199, %r113, %r48;
	add.s32 	%r201, %r228, %r8;
	mad.lo.s32 	%r202, %r201, %r110, %r208;
	mad.lo.s32 	%r203, %r202, %r110, %r209;
	cvt.s64.s32 	%rd62, %r200;
	add.s64 	%rd63, %rd2, %rd62;
	ld.global.s8 	%rs15, [%rd63];
	cvt.rn.f32.s16 	%f60, %rs15;
	mul.wide.s32 	%rd64, %r203, 4;
	add.s64 	%rd65, %rd1, %rd64;
	ld.global.f32 	%f61, [%rd65];
	fma.rn.f32 	%f71, %f61, %f60, %f71;
$L__BB1_16:
	add.s32 	%r209, %r209, 1;
	setp.ne.s32 	%p26, %r209, %r110;
	@%p26 bra 	$L__BB1_4;
	add.s32 	%r208, %r208, 1;
	setp.ne.s32 	%p27, %r208, %r110;
	@%p27 bra 	$L__BB1_3;
$L__BB1_18:
	ld.param.u64 	%rd69, [conv2d_kernel_param_2];
	cvt.rzi.s32.f32 	%r204, %f71;
	mad.lo.s32 	%r205, %r112, %r1, %r120;
	mad.lo.s32 	%r206, %r205, %r108, %r3;
	mad.lo.s32 	%r207, %r206, %r113, %r123;
	cvt.s64.s32 	%rd66, %r207;
	cvta.to.global.u64 	%rd67, %rd69;
	add.s64 	%rd68, %rd67, %rd66;
	st.global.u8 	[%rd68], %r204;
$L__BB1_19:
	ret;

}


// ===== COMPILED SASS (sm_100) =====

	.target	sm_100

	.elftype	@"ET_EXEC"


//--------------------- .note.nv.tkinfo           --------------------------
	.section	.note.nv.tkinfo,"",@"SHT_NOTE"
	.sectionflags	@"SHF_NOTE_NV_TKINFO"
	.tkinfo
        /*0018*/ 	.word	0x00000002
        /*0030*/ 	.string	""
        /*0030*/ 	.string	"ptxas"
        /*0030*/ 	.string	"Cuda compilation tools, release 13.0, V13.0.88"
        /*0030*/ 	.string	"Build cuda_13.0.r13.0/compiler.36424714_0"
        /*0030*/ 	.string	"-arch sm_100 -m 64 "



//--------------------- .note.nv.cuinfo           --------------------------
	.section	.note.nv.cuinfo,"",@"SHT_NOTE"
	.sectionflags	@"SHF_NOTE_NV_CUINFO"
        /*0018*/ 	.short	0x0002
        /*001a*/ 	.short	0x0064
        /*001c*/ 	.short	0x0082
	.zero		2


//--------------------- .nv.info                  --------------------------
	.section	.nv.info,"",@"SHT_CUDA_INFO"
	.align	4


	//----- nvinfo : EIATTR_REGCOUNT
	.align		4
        /*0000*/ 	.byte	0x04, 0x2f
        /*0002*/ 	.short	(.L_1 - .L_0)
	.align		4
.L_0:
        /*0004*/ 	.word	index@(cumsum_kernel)
        /*0008*/ 	.word	0x00000020


	//----- nvinfo : EIATTR_FRAME_SIZE
	.align		4
.L_1:
        /*000c*/ 	.byte	0x04, 0x11
        /*000e*/ 	.short	(.L_3 - .L_2)
	.align		4
.L_2:
        /*0010*/ 	.word	index@(cumsum_kernel)
        /*0014*/ 	.word	0x00000000


	//----- nvinfo : EIATTR_REGCOUNT
	.align		4
.L_3:
        /*0018*/ 	.byte	0x04, 0x2f
        /*001a*/ 	.short	(.L_5 - .L_4)
	.align		4
.L_4:
        /*001c*/ 	.word	index@(conv2d_kernel)
        /*0020*/ 	.word	0x00000038


	//----- nvinfo : EIATTR_FRAME_SIZE
	.align		4
.L_5:
        /*0024*/ 	.byte	0x04, 0x11
        /*0026*/ 	.short	(.L_7 - .L_6)
	.align		4
.L_6:
        /*0028*/ 	.word	index@(conv2d_kernel)
        /*002c*/ 	.word	0x00000000


	//----- nvinfo : EIATTR_MIN_STACK_SIZE
	.align		4
.L_7:
        /*0030*/ 	.byte	0x04, 0x12
        /*0032*/ 	.short	(.L_9 - .L_8)
	.align		4
.L_8:
        /*0034*/ 	.word	index@(conv2d_kernel)
        /*0038*/ 	.word	0x00000000


	//----- nvinfo : EIATTR_MIN_STACK_SIZE
	.align		4
.L_9:
        /*003c*/ 	.byte	0x04, 0x12
        /*003e*/ 	.short	(.L_11 - .L_10)
	.align		4
.L_10:
        /*0040*/ 	.word	index@(cumsum_kernel)
        /*0044*/ 	.word	0x00000000
.L_11:


//--------------------- .nv.compat                --------------------------
	.section	.nv.compat,"",@"SHT_CUDA_COMPAT_INFO"
	.align	4
        /*0000*/ 	.byte	0x02, 0x09, 0x00, 0x00, 0x02, 0x02, 0x01, 0x00, 0x02, 0x05, 0x05, 0x00, 0x03, 0x07, 0x01, 0x01
        /*0010*/ 	.byte	0x02, 0x03, 0x00, 0x00, 0x02, 0x06, 0x01, 0x00, 0x04, 0x0b, 0x08, 0x00, 0x09, 0x00, 0x00, 0x00
        /*0020*/ 	.byte	0x00, 0x00, 0x00, 0x00


//--------------------- .nv.info.conv2d_kernel    --------------------------
	.section	.nv.info.conv2d_kernel,"",@"SHT_CUDA_INFO"
	.sectionflags	@""
	.align	4


	//----- nvinfo : EIATTR_CUDA_API_VERSION
	.align		4
        /*0000*/ 	.byte	0x04, 0x37
        /*0002*/ 	.short	(.L_13 - .L_12)
.L_12:
        /*0004*/ 	.word	0x00000082


	//----- nvinfo : EIATTR_KPARAM_INFO
	.align		4
.L_13:
        /*0008*/ 	.byte	0x04, 0x17
        /*000a*/ 	.short	(.L_15 - .L_14)
.L_14:
        /*000c*/ 	.word	0x00000000
        /*0010*/ 	.short	0x0008
        /*0012*/ 	.short	0x002c
        /*0014*/ 	.byte	0x00, 0xf0, 0x11, 0x00


	//----- nvinfo : EIATTR_KPARAM_INFO
	.align		4
.L_15:
        /*0018*/ 	.byte	0x04, 0x17
        /*001a*/ 	.short	(.L_17 - .L_16)
.L_16:
        /*001c*/ 	.word	0x00000000
        /*0020*/ 	.short	0x0007
        /*0022*/ 	.short	0x0028
        /*0024*/ 	.byte	0x00, 0xf0, 0x11, 0x00


	//----- nvinfo : EIATTR_KPARAM_INFO
	.align		4
.L_17:
        /*0028*/ 	.byte	0x04, 0x17
        /*002a*/ 	.short	(.L_19 - .L_18)
.L_18:
        /*002c*/ 	.word	0x00000000
        /*0030*/ 	.short	0x0006
        /*0032*/ 	.short	0x0024
        /*0034*/ 	.byte	0x00, 0xf0, 0x11, 0x00


	//----- nvinfo : EIATTR_KPARAM_INFO
	.align		4
.L_19:
        /*0038*/ 	.byte	0x04, 0x17
        /*003a*/ 	.short	(.L_21 - .L_20)
.L_20:
        /*003c*/ 	.word	0x00000000
        /*0040*/ 	.short	0x0005
        /*0042*/ 	.short	0x0020
        /*0044*/ 	.byte	0x00, 0xf0, 0x11, 0x00


	//----- nvinfo : EIATTR_KPARAM_INFO
	.align		4
.L_21:
        /*0048*/ 	.byte	0x04, 0x17
        /*004a*/ 	.short	(.L_23 - .L_22)
.L_22:
        /*004c*/ 	.word	0x00000000
        /*0050*/ 	.short	0x0004
        /*0052*/ 	.short	0x001c
        /*0054*/ 	.byte	0x00, 0xf0, 0x11, 0x00


	//----- nvinfo : EIATTR_KPARAM_INFO
	.align		4
.L_23:
        /*0058*/ 	.byte	0x04, 0x17
        /*005a*/ 	.short	(.L_25 - .L_24)
.L_24:
        /*005c*/ 	.word	0x00000000
        /*0060*/ 	.short	0x0003
        /*0062*/ 	.short	0x0018
        /*0064*/ 	.byte	0x00, 0xf0, 0x11, 0x00


	//----- nvinfo : EIATTR_KPARAM_INFO
	.align		4
.L_25:
        /*0068*/ 	.byte	0x04, 0x17
        /*006a*/ 	.short	(.L_27 - .L_26)
.L_26:
        /*006c*/ 	.word	0x00000000
        /*0070*/ 	.short	0x0002
        /*0072*/ 	.short	0x0010
        /*0074*/ 	.byte	0x00, 0xf5, 0x21, 0x00


	//----- nvinfo : EIATTR_KPARAM_INFO
	.align		4
.L_27:
        /*0078*/ 	.byte	0x04, 0x17
        /*007a*/ 	.short	(.L_29 - .L_28)
.L_28:
        /*007c*/ 	.word	0x00000000
        /*0080*/ 	.short	0x0001
        /*0082*/ 	.short	0x0008
        /*0084*/ 	.byte	0x00, 0xf5, 0x21, 0x00


	//----- nvinfo : EIATTR_KPARAM_INFO
	.align		4
.L_29:
        /*0088*/ 	.byte	0x04, 0x17
        /*008a*/ 	.short	(.L_31 - .L_30)
.L_30:
        /*008c*/ 	.word	0x00000000
        /*0090*/ 	.short	0x0000
        /*0092*/ 	.short	0x0000
        /*0094*/ 	.byte	0x00, 0xf5, 0x21, 0x00


	//----- nvinfo : EIATTR_SPARSE_MMA_MASK
	.align		4
.L_31:
        /*0098*/ 	.byte	0x03, 0x50
        /*009a*/ 	.short	0x0000


	//----- nvinfo : EIATTR_MAXREG_COUNT
	.align		4
        /*009c*/ 	.byte	0x03, 0x1b
        /*009e*/ 	.short	0x00ff


	//----- nvinfo : EIATTR_MERCURY_ISA_VERSION
	.align		4
        /*00a0*/ 	.byte	0x03, 0x5f
        /*00a2*/ 	.short	0x0101


	//----- nvinfo : EIATTR_VRC_CTA_INIT_COUNT
	.align		4
        /*00a4*/ 	.byte	0x02, 0x4a
	.zero		1
	.zero		1


	//----- nvinfo : EIATTR_EXIT_INSTR_OFFSETS
	.align		4
        /*00a8*/ 	.byte	0x04, 0x1c
        /*00aa*/ 	.short	(.L_33 - .L_32)


	//   ....[0]....
.L_32:
        /*00ac*/ 	.word	0x00000140


	//   ....[1]....
        /*00b0*/ 	.word	0x000015c0


	//----- nvinfo : EIATTR_CRS_STACK_SIZE
	.align		4
.L_33:
        /*00b4*/ 	.byte	0x04, 0x1e
        /*00b6*/ 	.short	(.L_35 - .L_34)
.L_34:
        /*00b8*/ 	.word	0x00000000


	//----- nvinfo : EIATTR_CBANK_PARAM_SIZE
	.align		4
.L_35:
        /*00bc*/ 	.byte	0x03, 0x19
        /*00be*/ 	.short	0x0030


	//----- nvinfo : EIATTR_PARAM_CBANK
	.align		4
        /*00c0*/ 	.byte	0x04, 0x0a
        /*00c2*/ 	.short	(.L_37 - .L_36)
	.align		4
.L_36:
        /*00c4*/ 	.word	index@(.nv.constant0.conv2d_kernel)
        /*00c8*/ 	.short	0x0380
        /*00ca*/ 	.short	0x0030


	//----- nvinfo : EIATTR_SW_WAR
	.align		4
.L_37:
        /*00cc*/ 	.byte	0x04, 0x36
        /*00ce*/ 	.short	(.L_39 - .L_38)
.L_38:
        /*00d0*/ 	.word	0x00000008
.L_39:


//--------------------- .nv.info.cumsum_kernel    --------------------------
	.section	.nv.info.cumsum_kernel,"",@"SHT_CUDA_INFO"
	.sectionflags	@""
	.align	4


	//----- nvinfo : EIATTR_CUDA_API_VERSION
	.align		4
        /*0000*/ 	.byte	0x04, 0x37
        /*0002*/ 	.short	(.L_41 - .L_40)
.L_40:
        /*0004*/ 	.word	0x00000082


	//----- nvinfo : EIATTR_KPARAM_INFO
	.align		4
.L_41:
        /*0008*/ 	.byte	0x04, 0x17
        /*000a*/ 	.short	(.L_43 - .L_42)
.L_42:
        /*000c*/ 	.word	0x00000000
        /*0010*/ 	.short	0x0005
        /*0012*/ 	.short	0x001c
        /*0014*/ 	.byte	0x00, 0xf0, 0x11, 0x00


	//----- nvinfo : EIATTR_KPARAM_INFO
	.align		4
.L_43:
        /*0018*/ 	.byte	0x04, 0x17
        /*001a*/ 	.short	(.L_45 - .L_44)
.L_44:
        /*001c*/ 	.word	0x00000000
        /*0020*/ 	.short	0x0004
        /*0022*/ 	.short	0x0018
        /*0024*/ 	.byte	0x00, 0xf0, 0x11, 0x00


	//----- nvinfo : EIATTR_KPARAM_INFO
	.align		4
.L_45:
        /*0028*/ 	.byte	0x04, 0x17
        /*002a*/ 	.short	(.L_47 - .L_46)
.L_46:
        /*002c*/ 	.word	0x00000000
        /*0030*/ 	.short	0x0003
        /*0032*/ 	.short	0x0014
        /*0034*/ 	.byte	0x00, 0xf0, 0x11, 0x00


	//----- nvinfo : EIATTR_KPARAM_INFO
	.align		4
.L_47:
        /*0038*/ 	.byte	0x04, 0x17
        /*003a*/ 	.short	(.L_49 - .L_48)
.L_48:
        /*003c*/ 	.word	0x00000000
        /*0040*/ 	.short	0x0002
        /*0042*/ 	.short	0x0010
        /*0044*/ 	.byte	0x00, 0xf0, 0x11, 0x00


	//----- nvinfo : EIATTR_KPARAM_INFO
	.align		4
.L_49:
        /*0048*/ 	.byte	0x04, 0x17
        /*004a*/ 	.short	(.L_51 - .L_50)
.L_50:
        /*004c*/ 	.word	0x00000000
        /*0050*/ 	.short	0x0001
        /*0052*/ 	.short	0x0008
        /*0054*/ 	.byte	0x00, 0xf5, 0x21, 0x00


	//----- nvinfo : EIATTR_KPARAM_INFO
	.align		4
.L_51:
        /*0058*/ 	.byte	0x04, 0x17
        /*005a*/ 	.short	(.L_53 - .L_52)
.L_52:
        /*005c*/ 	.word	0x00000000
        /*0060*/ 	.short	0x0000
        /*0062*/ 	.short	0x0000
        /*0064*/ 	.byte	0x00, 0xf5, 0x21, 0x00


	//----- nvinfo : EIATTR_SPARSE_MMA_MASK
	.align		4
.L_53:
        /*0068*/ 	.byte	0x03, 0x50
        /*006a*/ 	.short	0x0000


	//----- nvinfo : EIATTR_MAXREG_COUNT
	.align		4
        /*006c*/ 	.byte	0x03, 0x1b
        /*006e*/ 	.short	0x00ff


	//----- nvinfo : EIATTR_MERCURY_ISA_VERSION
	.align		4
        /*0070*/ 	.byte	0x03, 0x5f
        /*0072*/ 	.short	0x0101


	//----- nvinfo : EIATTR_VRC_CTA_INIT_COUNT
	.align		4
        /*0074*/ 	.byte	0x02, 0x4a
	.zero		1
	.zero		1


	//----- nvinfo : EIATTR_EXIT_INSTR_OFFSETS
	.align		4
        /*0078*/ 	.byte	0x04, 0x1c
        /*007a*/ 	.short	(.L_55 - .L_54)


	//   ....[0]....
.L_54:
        /*007c*/ 	.word	0x00000140


	//   ....[1]....
        /*0080*/ 	.word	0x00000ba0


	//----- nvinfo : EIATTR_CRS_STACK_SIZE
	.align		4
.L_55:
        /*0084*/ 	.byte	0x04, 0x1e
        /*0086*/ 	.short	(.L_57 - .L_56)
.L_56:
        /*0088*/ 	.word	0x00000000


	//----- nvinfo : EIATTR_CBANK_PARAM_SIZE
	.align		4
.L_57:
        /*008c*/ 	.byte	0x03, 0x19
        /*008e*/ 	.short	0x0020


	//----- nvinfo : EIATTR_PARAM_CBANK
	.align		4
        /*0090*/ 	.byte	0x04, 0x0a
        /*0092*/ 	.short	(.L_59 - .L_58)
	.align		4
.L_58:
        /*0094*/ 	.word	index@(.nv.constant0.cumsum_kernel)
        /*0098*/ 	.short	0x0380
        /*009a*/ 	.short	0x0020


	//----- nvinfo : EIATTR_SW_WAR
	.align		4
.L_59:
        /*009c*/ 	.byte	0x04, 0x36
        /*009e*/ 	.short	(.L_61 - .L_60)
.L_60:
        /*00a0*/ 	.word	0x00000008
.L_61:


//--------------------- .nv.callgraph             --------------------------
	.section	.nv.callgraph,"",@"SHT_CUDA_CALLGRAPH"
	.align	4
	.sectionentsize	8
	.align		4
        /*0000*/ 	.word	0x00000000
	.align		4
        /*0004*/ 	.word	0xffffffff
	.align		4
        /*0008*/ 	.word	0x00000000
	.align		4
        /*000c*/ 	.word	0xfffffffe
	.align		4
        /*0010*/ 	.word	0x00000000
	.align		4
        /*0014*/ 	.word	0xfffffffd
	.align		4
        /*0018*/ 	.word	0x00000000
	.align		4
        /*001c*/ 	.word	0xfffffffc


//--------------------- .text.conv2d_kernel       --------------------------
	.section	.text.conv2d_kernel,"ax",@progbits
	.align	128
        .global         conv2d_kernel
        .type           conv2d_kernel,@function
        .size           conv2d_kernel,(.L_x_21 - conv2d_kernel)
        .other          conv2d_kernel,@"STO_CUDA_ENTRY STV_DEFAULT"
conv2d_kernel:
.text.conv2d_kernel:
[----:B------:R-:W-:Y:S01]  /*0000*/  LDC R1, c[0x0][0x37c] ;  /* 0x0000df00ff017b82 */ /* 0x000fe20000000800 */
[----:B------:R-:W0:Y:S07]  /*0010*/  S2R R5, SR_TID.Y ;  /* 0x0000000000057919 */ /* 0x000e2e0000002200 */
[----:B------:R-:W1:Y:S01]  /*0020*/  LDC R3, c[0x0][0x360] ;  /* 0x0000d800ff037b82 */ /* 0x000e620000000800 */
[----:B------:R-:W2:Y:S01]  /*0030*/  LDCU.64 UR12, c[0x0][0x3a0] ;  /* 0x00007400ff0c77ac */ /* 0x000ea20008000a00 */
[----:B------:R-:W1:Y:S01]  /*0040*/  S2R R4, SR_TID.X ;  /* 0x0000000000047919 */ /* 0x000e620000002100 */
[----:B------:R-:W3:Y:S01]  /*0050*/  LDCU UR7, c[0x0][0x398] ;  /* 0x00007300ff0777ac */ /* 0x000ee20008000800 */
[----:B------:R-:W4:Y:S04]  /*0060*/  S2R R0, SR_TID.Z ;  /* 0x0000000000007919 */ /* 0x000f280000002300 */
[----:B------:R-:W0:Y:S01]  /*0070*/  S2UR UR5, SR_CTAID.Y ;  /* 0x00000000000579c3 */ /* 0x000e220000002600 */
[----:B------:R-:W5:Y:S07]  /*0080*/  LDCU UR10, c[0x0][0x3a8] ;  /* 0x00007500ff0a77ac */ /* 0x000f6e0008000800 */
[----:B------:R-:W0:Y:S08]  /*0090*/  LDC R2, c[0x0][0x364] ;  /* 0x0000d900ff027b82 */ /* 0x000e300000000800 */
[----:B------:R-:W1:Y:S08]  /*00a0*/  S2UR UR4, SR_CTAID.X ;  /* 0x00000000000479c3 */ /* 0x000e700000002500 */
[----:B------:R-:W5:Y:S08]  /*00b0*/  S2UR UR6, SR_CTAID.Z ;  /* 0x00000000000679c3 */ /* 0x000f700000002700 */
[----:B------:R-:W5:Y:S01]  /*00c0*/  LDC R7, c[0x0][0x368] ;  /* 0x0000da00ff077b82 */ /* 0x000f620000000800 */
[----:B0-----:R-:W-:-:S05]  /*00d0*/  IMAD R2, R2, UR5, R5 ;  /* 0x0000000502027c24 */ /* 0x001fca000f8e0205 */
[----:B--2---:R-:W-:Y:S01]  /*00e0*/  ISETP.GE.AND P0, PT, R2, UR12, PT ;  /* 0x0000000c02007c0c */ /* 0x004fe2000bf06270 */
[----:B-1----:R-:W-:-:S05]  /*00f0*/  IMAD R3, R3, UR4, R4 ;  /* 0x0000000403037c24 */ /* 0x002fca000f8e0204 */
[----:B---3--:R-:W-:-:S04]  /*0100*/  ISETP.GE.OR P0, PT, R3, UR7, P0 ;  /* 0x0000000703007c0c */ /* 0x008fc80008706670 */
[----:B----4-:R-:W-:Y:S01]  /*0110*/  ISETP.GE.OR P0, PT, R0, UR13, P0 ;  /* 0x0000000d00007c0c */ /* 0x010fe20008706670 */
[----:B-----5:R-:W-:-:S05]  /*0120*/  IMAD R4, R7, UR6, R0 ;  /* 0x0000000607047c24 */ /* 0x020fca000f8e0200 */
[----:B------:R-:W-:-:S13]  /*0130*/  ISETP.GE.OR P0, PT, R4, UR10, P0 ;  /* 0x0000000a04007c0c */ /* 0x000fda0008706670 */
[----:B------:R-:W-:Y:S05]  /*0140*/  @P0 EXIT ;  /* 0x000000000000094d */ /* 0x000fea0003800000 */
[----:B------:R-:W0:Y:S01]  /*0150*/  LDCU UR5, c[0x0][0x3ac] ;  /* 0x00007580ff0577ac */ /* 0x000e220008000800 */
[----:B------:R-:W-:Y:S01]  /*0160*/  HFMA2 R34, -RZ, RZ, 0, 0 ;  /* 0x00000000ff227431 */ /* 0x000fe200000001ff */
[----:B------:R-:W1:Y:S01]  /*0170*/  LDCU.64 UR14, c[0x0][0x358] ;  /* 0x00006b00ff0e77ac */ /* 0x000e620008000a00 */
[----:B0-----:R-:W-:-:S09]  /*0180*/  UISETP.GE.AND UP0, UPT, UR5, 0x1, UPT ;  /* 0x000000010500788c */ /* 0x001fd2000bf06270 */
[----:B-1----:R-:W-:Y:S05]  /*0190*/  BRA.U !UP0, `(.L_x_0) ;  /* 0x0000001108e47547 */ /* 0x002fea000b800000 */
[----:B------:R-:W0:Y:S01]  /*01a0*/  LDCU UR6, c[0x0][0x39c] ;  /* 0x00007380ff0677ac */ /* 0x000e220008000800 */
[----:B------:R-:W-:Y:S01]  /*01b0*/  MOV R10, UR13 ;  /* 0x0000000d000a7c02 */ /* 0x000fe20008000f00 */
[----:B------:R-:W-:Y:S01]  /*01c0*/  IMAD.MOV.U32 R34, RZ, RZ, RZ ;  /* 0x000000ffff227224 */ /* 0x000fe200078e00ff */
[----:B------:R-:W-:Y:S01]  /*01d0*/  MOV R5, UR5 ;  /* 0x0000000500057c02 */ /* 0x000fe20008000f00 */
[----:B------:R-:W-:Y:S02]  /*01e0*/  USHF.R.U32.HI UR4, URZ, 0x1, UR5 ;  /* 0x00000001ff047899 */ /* 0x000fe40008011605 */
[----:B------:R-:W-:Y:S02]  /*01f0*/  UIMAD UR11, UR5, UR5, URZ ;  /* 0x00000005050b72a4 */ /* 0x000fe4000f8e02ff */
[----:B------:R-:W-:Y:S02]  /*0200*/  UIMAD UR8, UR13, UR10, URZ ;  /* 0x0000000a0d0872a4 */ /* 0x000fe4000f8e02ff */
[----:B------:R-:W-:-:S02]  /*0210*/  IADD3 R8, PT, PT, R0, -UR4, RZ ;  /* 0x8000000400087c10 */ /* 0x000fc4000fffe0ff */
[----:B------:R-:W-:Y:S01]  /*0220*/  IADD3 R9, PT, PT, R4, -UR4, RZ ;  /* 0x8000000404097c10 */ /* 0x000fe2000fffe0ff */
[----:B0-----:R-:W-:Y:S01]  /*0230*/  IMAD R7, R3, UR6, RZ ;  /* 0x0000000603077c24 */ /* 0x001fe2000f8e02ff */
[----:B------:R-:W-:Y:S02]  /*0240*/  ULOP3.LUT UR7, UR6, 0x7ffffff8, URZ, 0xc0, !UPT ;  /* 0x7ffffff806077892 */ /* 0x000fe4000f8ec0ff */
[----:B------:R-:W-:Y:S02]  /*0250*/  IMAD R6, R2, UR6, RZ ;  /* 0x0000000602067c24 */ /* 0x000fe4000f8e02ff */
[C---:B------:R-:W-:Y:S01]  /*0260*/  IMAD R11, R7.reuse, UR13, R10 ;  /* 0x0000000d070b7c24 */ /* 0x040fe2000f8e020a */
[C---:B------:R-:W-:Y:S01]  /*0270*/  IADD3 R17, PT, PT, R7.reuse, 0x5, RZ ;  /* 0x0000000507117810 */ /* 0x040fe20007ffe0ff */
[----:B------:R-:W-:Y:S01]  /*0280*/  IMAD R10, R6, UR5, R5 ;  /* 0x00000005060a7c24 */ /* 0x000fe2000f8e0205 */
[C---:B------:R-:W-:Y:S01]  /*0290*/  IADD3 R5, PT, PT, R7.reuse, 0x2, RZ ;  /* 0x0000000207057810 */ /* 0x040fe20007ffe0ff */
[C---:B------:R-:W-:Y:S01]  /*02a0*/  VIADD R13, R7.reuse, 0x3 ;  /* 0x00000003070d7836 */ /* 0x040fe20000000000 */
[C---:B------:R-:W-:Y:S01]  /*02b0*/  IADD3 R19, PT, PT, R7.reuse, 0x6, RZ ;  /* 0x0000000607137810 */ /* 0x040fe20007ffe0ff */
[C---:B------:R-:W-:Y:S01]  /*02c0*/  VIADD R21, R7.reuse, 0x7 ;  /* 0x0000000707157836 */ /* 0x040fe20000000000 */
[----:B------:R-:W-:Y:S01]  /*02d0*/  IADD3 R15, PT, PT, R7, 0x4, RZ ;  /* 0x00000004070f7810 */ /* 0x000fe20007ffe0ff */
[--C-:B------:R-:W-:Y:S01]  /*02e0*/  IMAD R16, R17, UR13, R0.reuse ;  /* 0x0000000d11107c24 */ /* 0x100fe2000f8e0200 */
[----:B------:R-:W-:Y:S01]  /*02f0*/  IADD3 R11, PT, PT, R0, -UR4, R11 ;  /* 0x80000004000b7c10 */ /* 0x000fe2000fffe00b */
[----:B------:R-:W-:-:S02]  /*0300*/  IMAD R12, R7, UR13, R0 ;  /* 0x0000000d070c7c24 */ /* 0x000fc4000f8e0200 */
[--C-:B------:R-:W-:Y:S01]  /*0310*/  IMAD R5, R5, UR13, R0.reuse ;  /* 0x0000000d05057c24 */ /* 0x100fe2000f8e0200 */
[----:B------:R-:W-:Y:S01]  /*0320*/  IADD3 R16, PT, PT, R16, -UR4, RZ ;  /* 0x8000000410107c10 */ /* 0x000fe2000fffe0ff */
[--C-:B------:R-:W-:Y:S01]  /*0330*/  IMAD R14, R13, UR13, R0.reuse ;  /* 0x0000000d0d0e7c24 */ /* 0x100fe2000f8e0200 */
[----:B------:R-:W-:Y:S01]  /*0340*/  IADD3 R12, PT, PT, R12, -UR4, RZ ;  /* 0x800000040c0c7c10 */ /* 0x000fe2000fffe0ff */
[--C-:B------:R-:W-:Y:S01]  /*0350*/  IMAD R17, R19, UR13, R0.reuse ;  /* 0x0000000d13117c24 */ /* 0x100fe2000f8e0200 */
[----:B------:R-:W-:Y:S01]  /*0360*/  IADD3 R13, PT, PT, R5, -UR4, RZ ;  /* 0x80000004050d7c10 */ /* 0x000fe2000fffe0ff */
[--C-:B------:R-:W-:Y:S01]  /*0370*/  IMAD R18, R21, UR13, R0.reuse ;  /* 0x0000000d15127c24 */ /* 0x100fe2000f8e0200 */
[----:B------:R-:W-:Y:S01]  /*0380*/  IADD3 R14, PT, PT, R14, -UR4, RZ ;  /* 0x800000040e0e7c10 */ /* 0x000fe2000fffe0ff */
[----:B------:R-:W-:Y:S01]  /*0390*/  IMAD R15, R15, UR13, R0 ;  /* 0x0000000d0f0f7c24 */ /* 0x000fe2000f8e0200 */
[----:B------:R-:W-:Y:S02]  /*03a0*/  IADD3 R17, PT, PT, R17, -UR4, RZ ;  /* 0x8000000411117c10 */ /* 0x000fe4000fffe0ff */
[----:B------:R-:W-:Y:S01]  /*03b0*/  IADD3 R18, PT, PT, R18, -UR4, RZ ;  /* 0x8000000412127c10 */ /* 0x000fe2000fffe0ff */
[----:B------:R-:W-:Y:S01]  /*03c0*/  VIADD R15, R15, -UR4 ;  /* 0x800000040f0f7c36 */ /* 0x000fe20008000000 */
[----:B------:R-:W-:-:S06]  /*03d0*/  UMOV UR4, URZ ;  /* 0x000000ff00047c82 */ /* 0x000fcc0008000000 */
.L_x_8:
[----:B------:R-:W0:Y:S01]  /*03e0*/  LDCU UR5, c[0x0][0x3a4] ;  /* 0x00007480ff0577ac */ /* 0x000e220008000800 */
[----:B------:R-:W-:Y:S01]  /*03f0*/  VIADD R5, R8, UR4 ;  /* 0x0000000408057c36 */ /* 0x000fe20008000000 */
[----:B------:R-:W-:Y:S01]  /*0400*/  IADD3 R28, PT, PT, R16, UR4, RZ ;  /* 0x00000004101c7c10 */ /* 0x000fe2000fffe0ff */
[----:B------:R-:W-:Y:S01]  /*0410*/  VIADD R36, R12, UR4 ;  /* 0x000000040c247c36 */ /* 0x000fe20008000000 */
[----:B------:R-:W1:Y:S01]  /*0420*/  LDCU UR6, c[0x0][0x3a8] ;  /* 0x00007500ff0677ac */ /* 0x000e620008000800 */
[----:B------:R-:W-:Y:S01]  /*0430*/  IADD3 R30, PT, PT, R17, UR4, RZ ;  /* 0x00000004111e7c10 */ /* 0x000fe2000fffe0ff */
[----:B------:R-:W-:Y:S01]  /*0440*/  VIADD R26, R6, 0x5 ;  /* 0x00000005061a7836 */ /* 0x000fe20000000000 */
[----:B------:R-:W-:Y:S02]  /*0450*/  IADD3 R32, PT, PT, R18, UR4, RZ ;  /* 0x0000000412207c10 */ /* 0x000fe4000fffe0ff */
[C---:B------:R-:W-:Y:S02]  /*0460*/  IADD3 R20, PT, PT, R6.reuse, 0x7, RZ ;  /* 0x0000000706147810 */ /* 0x040fe40007ffe0ff */
[----:B------:R-:W-:-:S02]  /*0470*/  IADD3 R22, PT, PT, R6, 0x2, RZ ;  /* 0x0000000206167810 */ /* 0x000fc40007ffe0ff */
[----:B------:R-:W-:Y:S02]  /*0480*/  IADD3 R24, PT, PT, R6, 0x6, RZ ;  /* 0x0000000606187810 */ /* 0x000fe40007ffe0ff */
[----:B0-----:R-:W-:Y:S01]  /*0490*/  ISETP.GE.AND P0, PT, R5, UR5, PT ;  /* 0x0000000505007c0c */ /* 0x001fe2000bf06270 */
[----:B------:R-:W-:-:S03]  /*04a0*/  UMOV UR5, URZ ;  /* 0x000000ff00057c82 */ /* 0x000fc60008000000 */
[----:B------:R-:W-:Y:S01]  /*04b0*/  ISETP.GT.AND P0, PT, R5, -0x1, !P0 ;  /* 0xffffffff0500780c */ /* 0x000fe20004704270 */
[--C-:B-1----:R-:W-:Y:S02]  /*04c0*/  IMAD R19, R28, UR6, R9.reuse ;  /* 0x000000061c137c24 */ /* 0x102fe4000f8e0209 */
[--C-:B------:R-:W-:Y:S02]  /*04d0*/  IMAD R21, R30, UR6, R9.reuse ;  /* 0x000000061e157c24 */ /* 0x100fe4000f8e0209 */
[--C-:B------:R-:W-:Y:S02]  /*04e0*/  IMAD R23, R32, UR6, R9.reuse ;  /* 0x0000000620177c24 */ /* 0x100fe4000f8e0209 */
[----:B------:R-:W-:-:S07]  /*04f0*/  IMAD R25, R36, UR6, R9 ;  /* 0x0000000624197c24 */ /* 0x000fce000f8e0209 */
.L_x_7:
[----:B------:R-:W0:Y:S01]  /*0500*/  LDCU UR10, c[0x0][0x3a8] ;  /* 0x00007500ff0a77ac */ /* 0x000e220008000800 */
[----:B------:R-:W-:Y:S01]  /*0510*/  IADD3 R5, PT, PT, R9, UR5, RZ ;  /* 0x0000000509057c10 */ /* 0x000fe2000fffe0ff */
[----:B------:R-:W-:Y:S01]  /*0520*/  BSSY.RECONVERGENT B0, `(.L_x_1) ;  /* 0x00000f9000007945 */ /* 0x000fe20003800200 */
[----:B------:R-:W1:Y:S02]  /*0530*/  LDCU UR18, c[0x0][0x39c] ;  /* 0x00007380ff1277ac */ /* 0x000e640008000800 */
[----:B0-----:R-:W-:-:S04]  /*0540*/  ISETP.GE.AND P1, PT, R5, UR10, PT ;  /* 0x0000000a05007c0c */ /* 0x001fc8000bf26270 */
[----:B------:R-:W-:Y:S02]  /*0550*/  ISETP.GT.AND P1, PT, R5, -0x1, !P1 ;  /* 0xffffffff0500780c */ /* 0x000fe40004f24270 */
[----:B-1----:R-:W-:Y:S02]  /*0560*/  MOV R5, UR18 ;  /* 0x0000001200057c02 */ /* 0x002fe40008000f00 */
[----:B------:R-:W-:-:S04]  /*0570*/  PLOP3.LUT P1, PT, P0, P1, PT, 0x80, 0x8 ;  /* 0x000000000008781c */ /* 0x000fc80000723070 */
[----:B------:R-:W-:-:S13]  /*0580*/  ISETP.LT.OR P1, PT, R5, 0x1, !P1 ;  /* 0x000000010500780c */ /* 0x000fda0004f21670 */
[----:B------:R-:W-:Y:S05]  /*0590*/  @P1 BRA `(.L_x_2) ;  /* 0x0000000c00c41947 */ /* 0x000fea0003800000 */
[----:B------:R-:W-:Y:S01]  /*05a0*/  UISETP.GE.U32.AND UP0, UPT, UR18, 0x8, UPT ;  /* 0x000000081200788c */ /* 0x000fe2000bf06070 */
[----:B------:R-:W-:-:S08]  /*05b0*/  UMOV UR6, URZ ;  /* 0x000000ff00067c82 */ /* 0x000fd00008000000 */
[----:B------:R-:W-:Y:S05]  /*05c0*/  BRA.U !UP0, `(.L_x_3) ;  /* 0x0000000508e87547 */ /* 0x000fea000b800000 */
[----:B------:R-:W0:Y:S01]  /*05d0*/  LDC.64 R28, c[0x0][0x3a8] ;  /* 0x0000ea00ff1c7b82 */ /* 0x000e220000000a00 */
[C---:B------:R-:W-:Y:S01]  /*05e0*/  IADD3 R30, PT, PT, R6.reuse, 0x3, RZ ;  /* 0x00000003061e7810 */ /* 0x040fe20007ffe0ff */
[----:B------:R-:W-:Y:S01]  /*05f0*/  VIADD R36, R11, UR4 ;  /* 0x000000040b247c36 */ /* 0x000fe20008000000 */
[----:B------:R-:W-:Y:S01]  /*0600*/  IADD3 R44, PT, PT, R13, UR4, RZ ;  /* 0x000000040d2c7c10 */ /* 0x000fe2000fffe0ff */
[----:B------:R-:W-:Y:S01]  /*0610*/  VIADD R32, R6, 0x4 ;  /* 0x0000000406207836 */ /* 0x000fe20000000000 */
[----:B------:R-:W-:Y:S01]  /*0620*/  IADD3 R46, PT, PT, R14, UR4, RZ ;  /* 0x000000040e2e7c10 */ /* 0x000fe2000fffe0ff */
[----:B------:R-:W1:Y:S01]  /*0630*/  LDCU.64 UR16, c[0x0][0x380] ;  /* 0x00007000ff1077ac */ /* 0x000e620008000a00 */
[----:B------:R-:W-:Y:S01]  /*0640*/  IADD3 R5, PT, PT, R15, UR4, RZ ;  /* 0x000000040f057c10 */ /* 0x000fe2000fffe0ff */
[----:B------:R-:W2:Y:S01]  /*0650*/  LDC R43, c[0x0][0x3ac] ;  /* 0x0000eb00ff2b7b82 */ /* 0x000ea20000000800 */
[----:B------:R-:W-:Y:S01]  /*0660*/  IADD3 R42, PT, PT, R10, UR4, RZ ;  /* 0x000000040a2a7c10 */ /* 0x000fe2000fffe0ff */
[----:B------:R-:W-:Y:S01]  /*0670*/  UIADD3 UR6, UPT, UPT, -UR7, URZ, URZ ;  /* 0x000000ff07067290 */ /* 0x000fe2000fffe1ff */
[----:B0-----:R-:W-:-:S02]  /*0680*/  IMAD R36, R36, R28, R9 ;  /* 0x0000001c24247224 */ /* 0x001fc400078e0209 */
[-CC-:B------:R-:W-:Y:S02]  /*0690*/  IMAD R44, R44, R28.reuse, R9.reuse ;  /* 0x0000001c2c2c7224 */ /* 0x180fe400078e0209 */
[-CC-:B------:R-:W-:Y:S01]  /*06a0*/  IMAD R46, R46, R28.reuse, R9.reuse ;  /* 0x0000001c2e2e7224 */ /* 0x180fe200078e0209 */
[----:B------:R-:W-:Y:S01]  /*06b0*/  IADD3 R36, PT, PT, R36, UR5, RZ ;  /* 0x0000000524247c10 */ /* 0x000fe2000fffe0ff */
[-C--:B------:R-:W-:Y:S01]  /*06c0*/  IMAD R50, R30, R29.reuse, UR4 ;  /* 0x000000041e327e24 */ /* 0x080fe2000f8e021d */
[----:B------:R-:W-:Y:S01]  /*06d0*/  IADD3 R44, PT, PT, R44, UR5, RZ ;  /* 0x000000052c2c7c10 */ /* 0x000fe2000fffe0ff */
[-C--:B------:R-:W-:Y:S02]  /*06e0*/  IMAD R52, R32, R29.reuse, UR4 ;  /* 0x0000000420347e24 */ /* 0x080fe4000f8e021d */
[----:B------:R-:W-:Y:S01]  /*06f0*/  IMAD R28, R5, R28, R9 ;  /* 0x0000001c051c7224 */ /* 0x000fe200078e0209 */
[----:B------:R-:W-:Y:S01]  /*0700*/  IADD3 R5, PT, PT, R19, UR5, RZ ;  /* 0x0000000513057c10 */ /* 0x000fe2000fffe0ff */
[----:B------:R-:W-:-:S02]  /*0710*/  IMAD R30, R26, R29, UR4 ;  /* 0x000000041a1e7e24 */ /* 0x000fc4000f8e021d */
[-C--:B------:R-:W-:Y:S01]  /*0720*/  IMAD R32, R24, R29.reuse, UR4 ;  /* 0x0000000418207e24 */ /* 0x080fe2000f8e021d */
[----:B------:R-:W-:Y:S01]  /*0730*/  IADD3 R47, PT, PT, R28, UR5, RZ ;  /* 0x000000051c2f7c10 */ /* 0x000fe2000fffe0ff */
[-C--:B------:R-:W-:Y:S02]  /*0740*/  IMAD R38, R22, R29.reuse, UR4 ;  /* 0x0000000416267e24 */ /* 0x080fe4000f8e021d */
[-C--:B------:R-:W-:Y:S02]  /*0750*/  IMAD R40, R20, R29.reuse, UR4 ;  /* 0x0000000414287e24 */ /* 0x080fe4000f8e021d */
[----:B------:R-:W-:Y:S02]  /*0760*/  IMAD R48, R6, R29, UR4 ;  /* 0x0000000406307e24 */ /* 0x000fe4000f8e021d */
[-C--:B--2---:R-:W-:Y:S01]  /*0770*/  IMAD R51, R42, R43.reuse, UR5 ;  /* 0x000000052a337e24 */ /* 0x084fe2000f8e022b */
[----:B------:R-:W-:Y:S01]  /*0780*/  IADD3 R42, PT, PT, R25, UR5, RZ ;  /* 0x00000005192a7c10 */ /* 0x000fe2000fffe0ff */
[-C--:B------:R-:W-:Y:S01]  /*0790*/  IMAD R27, R38, R43.reuse, UR5 ;  /* 0x00000005261b7e24 */ /* 0x080fe2000f8e022b */
[----:B------:R-:W-:Y:S01]  /*07a0*/  IADD3 R38, PT, PT, R21, UR5, RZ ;  /* 0x0000000515267c10 */ /* 0x000fe2000fffe0ff */
[----:B------:R-:W-:-:S02]  /*07b0*/  IMAD R37, R50, R43, UR5 ;  /* 0x0000000532257e24 */ /* 0x000fc4000f8e022b */
[-C--:B------:R-:W-:Y:S02]  /*07c0*/  IMAD R49, R52, R43.reuse, UR5 ;  /* 0x0000000534317e24 */ /* 0x080fe4000f8e022b */
[-C--:B------:R-:W-:Y:S02]  /*07d0*/  IMAD R39, R30, R43.reuse, UR5 ;  /* 0x000000051e277e24 */ /* 0x080fe4000f8e022b */
[-C--:B------:R-:W-:Y:S02]  /*07e0*/  IMAD R45, R32, R43.reuse, UR5 ;  /* 0x00000005202d7e24 */ /* 0x080fe4000f8e022b */
[-C--:B------:R-:W-:Y:S02]  /*07f0*/  IMAD R41, R40, R43.reuse, UR5 ;  /* 0x0000000528297e24 */ /* 0x080fe4000f8e022b */
[----:B------:R-:W-:Y:S02]  /*0800*/  IMAD R43, R48, R43, UR5 ;  /* 0x00000005302b7e24 */ /* 0x000fe4000f8e022b */
[----:B------:R-:W-:-:S02]  /*0810*/  VIADD R40, R23, UR5 ;  /* 0x0000000517287c36 */ /* 0x000fc40008000000 */
[----:B-1----:R-:W-:-:S07]  /*0820*/  VIADD R46, R46, UR5 ;  /* 0x000000052e2e7c36 */ /* 0x002fce0008000000 */
.L_x_4:
[----:B------:R-:W0:Y:S01]  /*0830*/  LDC.64 R28, c[0x0][0x388] ;  /* 0x0000e200ff1c7b82 */ /* 0x000e220000000a00 */
[----:B------:R-:W-:-:S04]  /*0840*/  IADD3 R30, P1, PT, R42, UR16, RZ ;  /* 0x000000102a1e7c10 */ /* 0x000fc8000ff3e0ff */
[----:B------:R-:W-:-:S06]  /*0850*/  LEA.HI.X.SX32 R31, R42, UR17, 0x1, P1 ;  /* 0x000000112a1f7c11 */ /* 0x000fcc00088f0eff */
[----:B------:R-:W2:Y:S01]  /*0860*/  LDG.E.S8 R31, desc[UR14][R30.64] ;  /* 0x0000000e1e1f7981 */ /* 0x000ea2000c1e1300 */
[----:B0-----:R-:W-:-:S05]  /*0870*/  IMAD.WIDE R32, R43, 0x4, R28 ;  /* 0x000000042b207825 */ /* 0x001fca00078e021c */
[----:B------:R0:W3:Y:S02]  /*0880*/  LDG.E R35, desc[UR14][R32.64] ;  /* 0x0000000e20237981 */ /* 0x0000e4000c1e1900 */
[----:B0-----:R-:W-:-:S04]  /*0890*/  IADD3 R32, P1, PT, R36, UR16, RZ ;  /* 0x0000001024207c10 */ /* 0x001fc8000ff3e0ff */
[----:B------:R-:W-:-:S05]  /*08a0*/  LEA.HI.X.SX32 R33, R36, UR17, 0x1, P1 ;  /* 0x0000001124217c11 */ /* 0x000fca00088f0eff */
[----:B------:R-:W4:Y:S01]  /*08b0*/  LDG.E.S8 R48, desc[UR14][R32.64] ;  /* 0x0000000e20307981 */ /* 0x000f22000c1e1300 */
[----:B------:R-:W-:-:S06]  /*08c0*/  IMAD.WIDE R52, R51, 0x4, R28 ;  /* 0x0000000433347825 */ /* 0x000fcc00078e021c */
[----:B------:R2:W5:Y:S01]  /*08d0*/  LDG.E R52, desc[UR14][R52.64] ;  /* 0x0000000e34347981 */ /* 0x000562000c1e1900 */
[C---:B------:R-:W-:Y:S01]  /*08e0*/  IADD3 R30, P1, PT, R44.reuse, UR16, RZ ;  /* 0x000000102c1e7c10 */ /* 0x040fe2000ff3e0ff */
[----:B--2---:R0:W3:Y:S03]  /*08f0*/  I2F.S16 R53, R31 ;  /* 0x0000001f00357306 */ /* 0x0040e60000101400 */
[----:B0-----:R-:W-:Y:S02]  /*0900*/  LEA.HI.X.SX32 R31, R44, UR17, 0x1, P1 ;  /* 0x000000112c1f7c11 */ /* 0x001fe400088f0eff */
[----:B------:R-:W-:-:S03]  /*0910*/  IADD3 R32, P1, PT, R46, UR16, RZ ;  /* 0x000000102e207c10 */ /* 0x000fc6000ff3e0ff */
[----:B------:R0:W2:Y:S01]  /*0920*/  LDG.E.S8 R50, desc[UR14][R30.64] ;  /* 0x0000000e1e327981 */ /* 0x0000a2000c1e1300 */
[----:B------:R-:W-:Y:S01]  /*0930*/  LEA.HI.X.SX32 R33, R46, UR17, 0x1, P1 ;  /* 0x000000112e217c11 */ /* 0x000fe200088f0eff */
[----:B---3--:R-:W-:Y:S01]  /*0940*/  FFMA R53, R53, R35, R34 ;  /* 0x0000002335357223 */ /* 0x008fe20000000022 */
[----:B------:R-:W-:-:S03]  /*0950*/  IMAD.WIDE R34, R27, 0x4, R28 ;  /* 0x000000041b227825 */ /* 0x000fc600078e021c */
[----:B------:R-:W3:Y:S01]  /*0960*/  LDG.E.S8 R32, desc[UR14][R32.64] ;  /* 0x0000000e20207981 */ /* 0x000ee2000c1e1300 */
[----:B0-----:R-:W-:-:S03]  /*0970*/  IADD3 R30, P1, PT, R47, UR16, RZ ;  /* 0x000000102f1e7c10 */ /* 0x001fc6000ff3e0ff */
[----:B------:R-:W3:Y:S01]  /*0980*/  LDG.E R34, desc[UR14][R34.64] ;  /* 0x0000000e22227981 */ /* 0x000ee2000c1e1900 */
[----:B------:R-:W-:-:S05]  /*0990*/  LEA.HI.X.SX32 R31, R47, UR17, 0x1, P1 ;  /* 0x000000112f1f7c11 */ /* 0x000fca00088f0eff */
[----:B------:R0:W3:Y:S01]  /*09a0*/  LDG.E.S8 R33, desc[UR14][R30.64] ;  /* 0x0000000e1e217981 */ /* 0x0000e2000c1e1300 */
[----:B----4-:R-:W5:Y:S01]  /*09b0*/  I2F.S16 R48, R48 ;  /* 0x0000003000307306 */ /* 0x010f620000101400 */
[----:B0-----:R-:W-:-:S06]  /*09c0*/  IMAD.WIDE R30, R49, 0x4, R28 ;  /* 0x00000004311e7825 */ /* 0x001fcc00078e021c */
[----:B------:R-:W4:Y:S01]  /*09d0*/  LDG.E R30, desc[UR14][R30.64] ;  /* 0x0000000e1e1e7981 */ /* 0x000f22000c1e1900 */
[----:B-----5:R-:W-:Y:S01]  /*09e0*/  FFMA R35, R48, R52, R53 ;  /* 0x0000003430237223 */ /* 0x020fe20000000035 */
[----:B------:R-:W-:-:S06]  /*09f0*/  IMAD.WIDE R52, R37, 0x4, R28 ;  /* 0x0000000425347825 */ /* 0x000fcc00078e021c */
[----:B------:R0:W5:Y:S01]  /*0a00*/  LDG.E R52, desc[UR14][R52.64] ;  /* 0x0000000e34347981 */ /* 0x000162000c1e1900 */
[----:B--2---:R-:W0:Y:S08]  /*0a10*/  I2F.S16 R50, R50 ;  /* 0x0000003200327306 */ /* 0x004e300000101400 */
[----:B---3--:R-:W5:Y:S01]  /*0a20*/  I2F.S16 R32, R32 ;  /* 0x0000002000207306 */ /* 0x008f620000101400 */
[----:B0-----:R-:W-:Y:S01]  /*0a30*/  FFMA R53, R50, R34, R35 ;  /* 0x0000002232357223 */ /* 0x001fe20000000023 */
[----:B------:R-:W-:-:S06]  /*0a40*/  IADD3 R34, P1, PT, R5, UR16, RZ ;  /* 0x0000001005227c10 */ /* 0x000fcc000ff3e0ff */
[----:B------:R-:W4:Y:S01]  /*0a50*/  I2F.S16 R50, R33 ;  /* 0x0000002100327306 */ /* 0x000f220000101400 */
[----:B------:R-:W-:-:S05]  /*0a60*/  LEA.HI.X.SX32 R35, R5, UR17, 0x1, P1 ;  /* 0x0000001105237c11 */ /* 0x000fca00088f0eff */
[----:B------:R5:W2:Y:S02]  /*0a70*/  LDG.E.S8 R48, desc[UR14][R34.64] ;  /* 0x0000000e22307981 */ /* 0x000aa4000c1e1300 */
[----:B-----5:R-:W-:-:S04]  /*0a80*/  FFMA R35, R32, R52, R53 ;  /* 0x0000003420237223 */ /* 0x020fc80000000035 */
[----:B----4-:R-:W-:Y:S01]  /*0a90*/  FFMA R50, R50, R30, R35 ;  /* 0x0000001e32327223 */ /* 0x010fe20000000023 */
[----:B------:R-:W-:-:S04]  /*0aa0*/  IADD3 R30, P1, PT, R38, UR16, RZ ;  /* 0x00000010261e7c10 */ /* 0x000fc8000ff3e0ff */
[----:B------:R-:W-:Y:S02]  /*0ab0*/  LEA.HI.X.SX32 R31, R38, UR17, 0x1, P1 ;  /* 0x00000011261f7c11 */ /* 0x000fe400088f0eff */
[----:B------:R-:W-:-:S03]  /*0ac0*/  IADD3 R34, P1, PT, R40, UR16, RZ ;  /* 0x0000001028227c10 */ /* 0x000fc6000ff3e0ff */
[----:B------:R0:W3:Y:S01]  /*0ad0*/  LDG.E.S8 R30, desc[UR14][R30.64] ;  /* 0x0000000e1e1e7981 */ /* 0x0000e2000c1e1300 */
[----:B------:R-:W-:Y:S01]  /*0ae0*/  LEA.HI.X.SX32 R35, R40, UR17, 0x1, P1 ;  /* 0x0000001128237c11 */ /* 0x000fe200088f0eff */
[----:B------:R-:W-:-:S04]  /*0af0*/  IMAD.WIDE R52, R39, 0x4, R28 ;  /* 0x0000000427347825 */ /* 0x000fc800078e021c */
[----:B------:R-:W4:Y:S01]  /*0b00*/  LDG.E.S8 R34, desc[UR14][R34.64] ;  /* 0x0000000e22227981 */ /* 0x000f22000c1e1300 */
[----:B------:R-:W-:-:S03]  /*0b10*/  IMAD.WIDE R32, R45, 0x4, R28 ;  /* 0x000000042d207825 */ /* 0x000fc600078e021c */
[----:B------:R-:W5:Y:S01]  /*0b20*/  LDG.E R53, desc[UR14][R52.64] ;  /* 0x0000000e34357981 */ /* 0x000f62000c1e1900 */
[----:B------:R-:W-:-:S03]  /*0b30*/  IMAD.WIDE R28, R41, 0x4, R28 ;  /* 0x00000004291c7825 */ /* 0x000fc600078e021c */
[----:B------:R-:W5:Y:S04]  /*0b40*/  LDG.E R32, desc[UR14][R32.64] ;  /* 0x0000000e20207981 */ /* 0x000f68000c1e1900 */
[----:B------:R1:W5:Y:S01]  /*0b50*/  LDG.E R28, desc[UR14][R28.64] ;  /* 0x0000000e1c1c7981 */ /* 0x000362000c1e1900 */
[----:B------:R-:W-:-:S04]  /*0b60*/  UIADD3 UR6, UPT, UPT, UR6, 0x8, URZ ;  /* 0x0000000806067890 */ /* 0x000fc8000fffe0ff */
[----:B------:R-:W-:Y:S01]  /*0b70*/  UISETP.NE.AND UP0, UPT, UR6, URZ, UPT ;  /* 0x000000ff0600728c */ /* 0x000fe2000bf05270 */
[----:B0-----:R-:W-:Y:S01]  /*0b80*/  MOV R31, UR8 ;  /* 0x00000008001f7c02 */ /* 0x001fe20008000f00 */
[----:B-1----:R-:W-:-:S03]  /*0b90*/  IMAD.U32 R29, RZ, RZ, UR8 ;  /* 0x00000008ff1d7e24 */ /* 0x002fc6000f8e00ff */
[C---:B------:R-:W-:Y:S01]  /*0ba0*/  LEA R44, R31.reuse, R44, 0x3 ;  /* 0x0000002c1f2c7211 */ /* 0x040fe200078e18ff */
[C---:B------:R-:W-:Y:S01]  /*0bb0*/  IMAD R42, R31.reuse, 0x8, R42 ;  /* 0x000000081f2a7824 */ /* 0x040fe200078e022a */
[----:B------:R-:W-:Y:S02]  /*0bc0*/  LEA R46, R31, R46, 0x3 ;  /* 0x0000002e1f2e7211 */ /* 0x000fe400078e18ff */
[C---:B------:R-:W-:Y:S02]  /*0bd0*/  LEA R38, R29.reuse, R38, 0x3 ;  /* 0x000000261d267211 */ /* 0x040fe400078e18ff */
[----:B------:R-:W-:Y:S01]  /*0be0*/  LEA R40, R29, R40, 0x3 ;  /* 0x000000281d287211 */ /* 0x000fe200078e18ff */
[----:B--2---:R-:W5:Y:S08]  /*0bf0*/  I2F.S16 R48, R48 ;  /* 0x0000003000307306 */ /* 0x004f700000101400 */
[----:B---3--:R-:W0:Y:S08]  /*0c00*/  I2F.S16 R30, R30 ;  /* 0x0000001e001e7306 */ /* 0x008e300000101400 */
[----:B----4-:R-:W1:Y:S01]  /*0c10*/  I2F.S16 R34, R34 ;  /* 0x0000002200227306 */ /* 0x010e620000101400 */
[----:B-----5:R-:W-:Y:S01]  /*0c20*/  FFMA R53, R48, R53, R50 ;  /* 0x0000003530357223 */ /* 0x020fe20000000032 */
[----:B------:R-:W-:-:S02]  /*0c30*/  MOV R50, UR8 ;  /* 0x0000000800327c02 */ /* 0x000fc40008000f00 */
[----:B------:R-:W-:Y:S01]  /*0c40*/  MOV R48, UR11 ;  /* 0x0000000b00307c02 */ /* 0x000fe20008000f00 */
[----:B0-----:R-:W-:Y:S02]  /*0c50*/  FFMA R53, R30, R32, R53 ;  /* 0x000000201e357223 */ /* 0x001fe40000000035 */
[C---:B------:R-:W-:Y:S01]  /*0c60*/  IMAD R36, R50.reuse, 0x8, R36 ;  /* 0x0000000832247824 */ /* 0x040fe200078e0224 */
[C---:B------:R-:W-:Y:S01]  /*0c70*/  LEA R47, R50.reuse, R47, 0x3 ;  /* 0x0000002f322f7211 */ /* 0x040fe200078e18ff */
[----:B------:R-:W-:Y:S01]  /*0c80*/  IMAD.U32 R30, RZ, RZ, UR11 ;  /* 0x0000000bff1e7e24 */ /* 0x000fe2000f8e00ff */
[----:B------:R-:W-:Y:S02]  /*0c90*/  LEA R5, R50, R5, 0x3 ;  /* 0x0000000532057211 */ /* 0x000fe400078e18ff */
[----:B------:R-:W-:Y:S02]  /*0ca0*/  MOV R50, UR11 ;  /* 0x0000000b00327c02 */ /* 0x000fe40008000f00 */
[----:B------:R-:W-:Y:S01]  /*0cb0*/  MOV R32, UR11 ;  /* 0x0000000b00207c02 */ /* 0x000fe20008000f00 */
[C---:B------:R-:W-:Y:S01]  /*0cc0*/  IMAD R27, R48.reuse, 0x8, R27 ;  /* 0x00000008301b7824 */ /* 0x040fe200078e021b */
[----:B------:R-:W-:Y:S01]  /*0cd0*/  LEA R51, R48, R51, 0x3 ;  /* 0x0000003330337211 */ /* 0x000fe200078e18ff */
[----:B-1----:R-:W-:Y:S01]  /*0ce0*/  FFMA R34, R34, R28, R53 ;  /* 0x0000001c22227223 */ /* 0x002fe20000000035 */
[----:B------:R-:W-:-:S02]  /*0cf0*/  LEA R37, R50, R37, 0x3 ;  /* 0x0000002532257211 */ /* 0x000fc400078e18ff */
[----:B------:R-:W-:Y:S02]  /*0d00*/  LEA R49, R48, R49, 0x3 ;  /* 0x0000003130317211 */ /* 0x000fe400078e18ff */
[----:B------:R-:W-:Y:S02]  /*0d10*/  LEA R39, R50, R39, 0x3 ;  /* 0x0000002732277211 */ /* 0x000fe400078e18ff */
[----:B------:R-:W-:Y:S02]  /*0d20*/  LEA R45, R30, R45, 0x3 ;  /* 0x0000002d1e2d7211 */ /* 0x000fe400078e18ff */
[----:B------:R-:W-:Y:S02]  /*0d30*/  LEA R41, R32, R41, 0x3 ;  /* 0x0000002920297211 */ /* 0x000fe400078e18ff */
[----:B------:R-:W-:Y:S01]  /*0d40*/  LEA R43, R48, R43, 0x3 ;  /* 0x0000002b302b7211 */ /* 0x000fe200078e18ff */
[----:B------:R-:W-:Y:S06]  /*0d50*/  BRA.U UP0, `(.L_x_4) ;  /* 0xfffffff900b47547 */ /* 0x000fec000b83ffff */
[----:B------:R-:W-:-:S05]  /*0d60*/  UMOV UR6, UR7 ;  /* 0x0000000700067c82 */ /* 0x000fca0008000000 */
.L_x_3:
[----:B------:R-:W0:Y:S02]  /*0d70*/  LDCU UR9, c[0x0][0x39c] ;  /* 0x00007380ff0977ac */ /* 0x000e240008000800 */
[----:B0-----:R-:W-:-:S04]  /*0d80*/  ULOP3.LUT UR9, UR9, 0x7, URZ, 0xc0, !UPT ;  /* 0x0000000709097892 */ /* 0x001fc8000f8ec0ff */
[----:B------:R-:W-:-:S09]  /*0d90*/  UISETP.NE.AND UP0, UPT, UR9, URZ, UPT ;  /* 0x000000ff0900728c */ /* 0x000fd2000bf05270 */
[----:B------:R-:W-:Y:S05]  /*0da0*/  BRA.U !UP0, `(.L_x_2) ;  /* 0x0000000508c07547 */ /* 0x000fea000b800000 */
[----:B------:R-:W-:Y:S02]  /*0db0*/  UIADD3 UR9, UPT, UPT, UR9, -0x1, URZ ;  /* 0xffffffff09097890 */ /* 0x000fe4000fffe0ff */
[----:B------:R-:W-:Y:S02]  /*0dc0*/  ULOP3.LUT UP1, UR12, UR18, 0x3, URZ, 0xc0, !UPT ;  /* 0x00000003120c7892 */ /* 0x000fe4000f82c0ff */
[----:B------:R-:W-:-:S09]  /*0dd0*/  UISETP.GE.U32.AND UP0, UPT, UR9, 0x3, UPT ;  /* 0x000000030900788c */ /* 0x000fd2000bf06070 */
[----:B------:R-:W-:Y:S05]  /*0de0*/  BRA.U !UP0, `(.L_x_5) ;  /* 0x0000000108d47547 */ /* 0x000fea000b800000 */
[----:B------:R-:W0:Y:S01]  /*0df0*/  LDCU UR9, c[0x0][0x3a4] ;  /* 0x00007480ff0977ac */ /* 0x000e220008000800 */
[----:B------:R-:W-:Y:S01]  /*0e00*/  IADD3 R27, PT, PT, R7, UR6, RZ ;  /* 0x00000006071b7c10 */ /* 0x000fe2000fffe0ff */
[----:B------:R-:W-:Y:S01]  /*0e10*/  VIADD R28, R8, UR4 ;  /* 0x00000004081c7c36 */ /* 0x000fe20008000000 */
[----:B------:R-:W1:Y:S01]  /*0e20*/  LDC R5, c[0x0][0x3ac] ;  /* 0x0000eb00ff057b82 */ /* 0x000e620000000800 */
[----:B------:R-:W2:Y:S01]  /*0e30*/  LDCU.64 UR16, c[0x0][0x380] ;  /* 0x00007000ff1077ac */ /* 0x000ea20008000a00 */
[----:B------:R-:W-:Y:S01]  /*0e40*/  IADD3 R41, PT, PT, R9, UR5, RZ ;  /* 0x0000000509297c10 */ /* 0x000fe2000fffe0ff */
[----:B0-----:R-:W-:-:S05]  /*0e50*/  IMAD R27, R27, UR9, R28 ;  /* 0x000000091b1b7c24 */ /* 0x001fca000f8e021c */
[C---:B------:R-:W-:Y:S01]  /*0e60*/  IADD3 R28, PT, PT, R27.reuse, UR9, RZ ;  /* 0x000000091b1c7c10 */ /* 0x040fe2000fffe0ff */
[----:B------:R-:W-:-:S03]  /*0e70*/  IMAD R27, R27, UR10, R41 ;  /* 0x0000000a1b1b7c24 */ /* 0x000fc6000f8e0229 */
[C---:B------:R-:W-:Y:S01]  /*0e80*/  IADD3 R30, PT, PT, R28.reuse, UR9, RZ ;  /* 0x000000091c1e7c10 */ /* 0x040fe2000fffe0ff */
[--C-:B------:R-:W-:Y:S01]  /*0e90*/  IMAD R31, R28, UR10, R41.reuse ;  /* 0x0000000a1c1f7c24 */ /* 0x100fe2000f8e0229 */
[C---:B--2---:R-:W-:Y:S01]  /*0ea0*/  IADD3 R38, P1, PT, R27.reuse, UR16, RZ ;  /* 0x000000101b267c10 */ /* 0x044fe2000ff3e0ff */
[----:B------:R-:W0:Y:S02]  /*0eb0*/  LDC.64 R28, c[0x0][0x388] ;  /* 0x0000e200ff1c7b82 */ /* 0x000e240000000a00 */
[C---:B------:R-:W-:Y:S01]  /*0ec0*/  VIADD R32, R30.reuse, UR9 ;  /* 0x000000091e207c36 */ /* 0x040fe20008000000 */
[----:B------:R-:W-:Y:S01]  /*0ed0*/  LEA.HI.X.SX32 R39, R27, UR17, 0x1, P1 ;  /* 0x000000111b277c11 */ /* 0x000fe200088f0eff */
[--C-:B------:R-:W-:Y:S01]  /*0ee0*/  IMAD R33, R30, UR10, R41.reuse ;  /* 0x0000000a1e217c24 */ /* 0x100fe2000f8e0229 */
[----:B------:R-:W-:Y:S01]  /*0ef0*/  IADD3 R30, PT, PT, R6, UR6, RZ ;  /* 0x00000006061e7c10 */ /* 0x000fe2000fffe0ff */
[----:B------:R-:W-:Y:S01]  /*0f00*/  IMAD R41, R32, UR10, R41 ;  /* 0x0000000a20297c24 */ /* 0x000fe2000f8e0229 */
[C---:B------:R-:W-:Y:S01]  /*0f10*/  IADD3 R36, P1, PT, R31.reuse, UR16, RZ ;  /* 0x000000101f247c10 */ /* 0x040fe2000ff3e0ff */
[----:B------:R0:W2:Y:S02]  /*0f20*/  LDG.E.S8 R27, desc[UR14][R38.64] ;  /* 0x0000000e261b7981 */ /* 0x0000a4000c1e1300 */
[----:B-1----:R-:W-:Y:S01]  /*0f30*/  IMAD R40, R30, R5, UR4 ;  /* 0x000000041e287e24 */ /* 0x002fe2000f8e0205 */
[----:B------:R-:W-:-:S02]  /*0f40*/  LEA.HI.X.SX32 R37, R31, UR17, 0x1, P1 ;  /* 0x000000111f257c11 */ /* 0x000fc400088f0eff */
[----:B------:R-:W-:Y:S02]  /*0f50*/  IADD3 R32, P1, PT, R33, UR16, RZ ;  /* 0x0000001021207c10 */ /* 0x000fe4000ff3e0ff */
[----:B------:R-:W-:Y:S01]  /*0f60*/  IADD3 R30, P2, PT, R41, UR16, RZ ;  /* 0x00000010291e7c10 */ /* 0x000fe2000ff5e0ff */
[----:B------:R1:W3:Y:S01]  /*0f70*/  LDG.E.S8 R35, desc[UR14][R36.64] ;  /* 0x0000000e24237981 */ /* 0x0002e2000c1e1300 */
[CC--:B------:R-:W-:Y:S02]  /*0f80*/  IADD3 R42, PT, PT, R40.reuse, R5.reuse, RZ ;  /* 0x00000005282a7210 */ /* 0x0c0fe40007ffe0ff */
[----:B------:R-:W-:Y:S02]  /*0f90*/  LEA.HI.X.SX32 R33, R33, UR17, 0x1, P1 ;  /* 0x0000001121217c11 */ /* 0x000fe400088f0eff */
[----:B------:R-:W-:Y:S01]  /*0fa0*/  LEA.HI.X.SX32 R31, R41, UR17, 0x1, P2 ;  /* 0x00000011291f7c11 */ /* 0x000fe200090f0eff */
[-C--:B------:R-:W-:Y:S02]  /*0fb0*/  IMAD R41, R40, R5.reuse, UR5 ;  /* 0x0000000528297e24 */ /* 0x080fe4000f8e0205 */
[CC--:B------:R-:W-:Y:S01]  /*0fc0*/  IMAD R43, R42.reuse, R5.reuse, UR5 ;  /* 0x000000052a2b7e24 */ /* 0x0c0fe2000f8e0205 */
[----:B------:R-:W-:Y:S01]  /*0fd0*/  IADD3 R42, PT, PT, R42, R5, RZ ;  /* 0x000000052a2a7210 */ /* 0x000fe20007ffe0ff */
[----:B------:R-:W4:Y:S01]  /*0fe0*/  LDG.E.S8 R32, desc[UR14][R32.64] ;  /* 0x0000000e20207981 */ /* 0x000f22000c1e1300 */
[----:B0-----:R-:W-:-:S02]  /*0ff0*/  IMAD.WIDE R38, R41, 0x4, R28 ;  /* 0x0000000429267825 */ /* 0x001fc400078e021c */
[CC--:B------:R-:W-:Y:S01]  /*1000*/  IADD3 R40, PT, PT, R42.reuse, R5.reuse, RZ ;  /* 0x000000052a287210 */ /* 0x0c0fe20007ffe0ff */
[----:B------:R-:W5:Y:S01]  /*1010*/  LDG.E.S8 R30, desc[UR14][R30.64] ;  /* 0x0000000e1e1e7981 */ /* 0x000f62000c1e1300 */
[-C--:B------:R-:W-:Y:S02]  /*1020*/  IMAD R41, R42, R5.reuse, UR5 ;  /* 0x000000052a297e24 */ /* 0x080fe4000f8e0205 */
[--C-:B-1----:R-:W-:Y:S01]  /*1030*/  IMAD.WIDE R36, R43, 0x4, R28.reuse ;  /* 0x000000042b247825 */ /* 0x102fe200078e021c */
[----:B------:R-:W5:Y:S03]  /*1040*/  LDG.E R38, desc[UR14][R38.64] ;  /* 0x0000000e26267981 */ /* 0x000f66000c1e1900 */
[----:B------:R-:W-:Y:S02]  /*1050*/  IMAD R5, R40, R5, UR5 ;  /* 0x0000000528057e24 */ /* 0x000fe4000f8e0205 */
[--C-:B------:R-:W-:Y:S01]  /*1060*/  IMAD.WIDE R40, R41, 0x4, R28.reuse ;  /* 0x0000000429287825 */ /* 0x100fe200078e021c */
[----:B------:R-:W5:Y:S03]  /*1070*/  LDG.E R36, desc[UR14][R36.64] ;  /* 0x0000000e24247981 */ /* 0x000f66000c1e1900 */
[----:B------:R-:W-:-:S02]  /*1080*/  IMAD.WIDE R28, R5, 0x4, R28 ;  /* 0x00000004051c7825 */ /* 0x000fc400078e021c */
[----:B------:R-:W5:Y:S04]  /*1090*/  LDG.E R40, desc[UR14][R40.64] ;  /* 0x0000000e28287981 */ /* 0x000f68000c1e1900 */
[----:B------:R-:W5:Y:S01]  /*10a0*/  LDG.E R28, desc[UR14][R28.64] ;  /* 0x0000000e1c1c7981 */ /* 0x000f62000c1e1900 */
[----:B------:R-:W-:Y:S01]  /*10b0*/  UIADD3 UR6, UPT, UPT, UR6, 0x4, URZ ;  /* 0x0000000406067890 */ /* 0x000fe2000fffe0ff */
[----:B--2---:R-:W0:Y:S08]  /*10c0*/  I2F.S16 R27, R27 ;  /* 0x0000001b001b7306 */ /* 0x004e300000101400 */
[----:B---3--:R-:W1:Y:S08]  /*10d0*/  I2F.S16 R35, R35 ;  /* 0x0000002300237306 */ /* 0x008e700000101400 */
[----:B----4-:R-:W2:Y:S08]  /*10e0*/  I2F.S16 R5, R32 ;  /* 0x0000002000057306 */ /* 0x010eb00000101400 */
[----:B-----5:R-:W3:Y:S01]  /*10f0*/  I2F.S16 R30, R30 ;  /* 0x0000001e001e7306 */ /* 0x020ee20000101400 */
[----:B0-----:R-:W-:-:S04]  /*1100*/  FFMA R38, R27, R38, R34 ;  /* 0x000000261b267223 */ /* 0x001fc80000000022 */
[----:B-1----:R-:W-:-:S04]  /*1110*/  FFMA R38, R35, R36, R38 ;  /* 0x0000002423267223 */ /* 0x002fc80000000026 */
[----:B--2---:R-:W-:-:S04]  /*1120*/  FFMA R5, R5, R40, R38 ;  /* 0x0000002805057223 */ /* 0x004fc80000000026 */
[----:B---3--:R-:W-:-:S07]  /*1130*/  FFMA R34, R30, R28, R5 ;  /* 0x0000001c1e227223 */ /* 0x008fce0000000005 */
.L_x_5:
[----:B------:R-:W-:Y:S05]  /*1140*/  BRA.U !UP1, `(.L_x_2) ;  /* 0x0000000109d87547 */ /* 0x000fea000b800000 */
[----:B------:R-:W-:Y:S02]  /*1150*/  UISETP.NE.AND UP0, UPT, UR12, 0x1, UPT ;  /* 0x000000010c00788c */ /* 0x000fe4000bf05270 */
[----:B------:R-:W-:-:S07]  /*1160*/  ULOP3.LUT UP1, URZ, UR18, 0x1, URZ, 0xc0, !UPT ;  /* 0x0000000112ff7892 */ /* 0x000fce000f82c0ff */
[----:B------:R-:W-:Y:S05]  /*1170*/  BRA.U !UP0, `(.L_x_6) ;  /* 0x00000001087c7547 */ /* 0x000fea000b800000 */
[----:B------:R-:W0:Y:S01]  /*1180*/  LDCU UR9, c[0x0][0x3a4] ;  /* 0x00007480ff0977ac */ /* 0x000e220008000800 */
[----:B------:R-:W-:Y:S01]  /*1190*/  IADD3 R5, PT, PT, R7, UR6, RZ ;  /* 0x0000000607057c10 */ /* 0x000fe2000fffe0ff */
[----:B------:R-:W-:Y:S01]  /*11a0*/  VIADD R28, R8, UR4 ;  /* 0x00000004081c7c36 */ /* 0x000fe20008000000 */
[----:B------:R-:W1:Y:S01]  /*11b0*/  LDC R36, c[0x0][0x3ac] ;  /* 0x0000eb00ff247b82 */ /* 0x000e620000000800 */
[----:B------:R-:W2:Y:S07]  /*11c0*/  LDCU.64 UR16, c[0x0][0x380] ;  /* 0x00007000ff1077ac */ /* 0x000eae0008000a00 */
[----:B------:R-:W3:Y:S01]  /*11d0*/  LDC.64 R30, c[0x0][0x388] ;  /* 0x0000e200ff1e7b82 */ /* 0x000ee20000000a00 */
[----:B0-----:R-:W-:Y:S01]  /*11e0*/  IMAD R5, R5, UR9, R28 ;  /* 0x0000000905057c24 */ /* 0x001fe2000f8e021c */
[----:B------:R-:W-:-:S04]  /*11f0*/  IADD3 R28, PT, PT, R9, UR5, RZ ;  /* 0x00000005091c7c10 */ /* 0x000fc8000fffe0ff */
[C---:B------:R-:W-:Y:S01]  /*1200*/  IADD3 R27, PT, PT, R5.reuse, UR9, RZ ;  /* 0x00000009051b7c10 */ /* 0x040fe2000fffe0ff */
[----:B------:R-:W-:-:S04]  /*1210*/  IMAD R5, R5, UR10, R28 ;  /* 0x0000000a05057c24 */ /* 0x000fc8000f8e021c */
[----:B------:R-:W-:Y:S01]  /*1220*/  IMAD R29, R27, UR10, R28 ;  /* 0x0000000a1b1d7c24 */ /* 0x000fe2000f8e021c */
[----:B--2---:R-:W-:Y:S02]  /*1230*/  IADD3 R32, P1, PT, R5, UR16, RZ ;  /* 0x0000001005207c10 */ /* 0x004fe4000ff3e0ff */
[----:B------:R-:W-:Y:S02]  /*1240*/  IADD3 R27, PT, PT, R6, UR6, RZ ;  /* 0x00000006061b7c10 */ /* 0x000fe4000fffe0ff */
[----:B------:R-:W-:Y:S02]  /*1250*/  IADD3 R28, P2, PT, R29, UR16, RZ ;  /* 0x000000101d1c7c10 */ /* 0x000fe4000ff5e0ff */
[----:B------:R-:W-:Y:S01]  /*1260*/  LEA.HI.X.SX32 R33, R5, UR17, 0x1, P1 ;  /* 0x0000001105217c11 */ /* 0x000fe200088f0eff */
[----:B-1----:R-:W-:Y:S01]  /*1270*/  IMAD R27, R27, R36, UR4 ;  /* 0x000000041b1b7e24 */ /* 0x002fe2000f8e0224 */
[----:B------:R-:W-:-:S03]  /*1280*/  LEA.HI.X.SX32 R29, R29, UR17, 0x1, P2 ;  /* 0x000000111d1d7c11 */ /* 0x000fc600090f0eff */
[----:B------:R-:W2:Y:S01]  /*1290*/  LDG.E.S8 R32, desc[UR14][R32.64] ;  /* 0x0000000e20207981 */ /* 0x000ea2000c1e1300 */
[C---:B------:R-:W-:Y:S02]  /*12a0*/  IMAD.IADD R5, R27.reuse, 0x1, R36 ;  /* 0x000000011b057824 */ /* 0x040fe400078e0224 */
[-C--:B------:R-:W-:Y:S01]  /*12b0*/  IMAD R37, R27, R36.reuse, UR5 ;  /* 0x000000051b257e24 */ /* 0x080fe2000f8e0224 */
[----:B------:R-:W4:Y:S01]  /*12c0*/  LDG.E.S8 R28, desc[UR14][R28.64] ;  /* 0x0000000e1c1c7981 */ /* 0x000f22000c1e1300 */
[----:B------:R-:W-:Y:S02]  /*12d0*/  IMAD R5, R5, R36, UR5 ;  /* 0x0000000505057e24 */ /* 0x000fe4000f8e0224 */
[----:B---3--:R-:W-:-:S04]  /*12e0*/  IMAD.WIDE R36, R37, 0x4, R30 ;  /* 0x0000000425247825 */ /* 0x008fc800078e021e */
[----:B------:R-:W-:Y:S02]  /*12f0*/  IMAD.WIDE R30, R5, 0x4, R30 ;  /* 0x00000004051e7825 */ /* 0x000fe400078e021e */
[----:B------:R-:W3:Y:S04]  /*1300*/  LDG.E R36, desc[UR14][R36.64] ;  /* 0x0000000e24247981 */ /* 0x000ee8000c1e1900 */
[----:B------:R-:W5:Y:S01]  /*1310*/  LDG.E R30, desc[UR14][R30.64] ;  /* 0x0000000e1e1e7981 */ /* 0x000f62000c1e1900 */
[----:B------:R-:W-:Y:S01]  /*1320*/  UIADD3 UR6, UPT, UPT, UR6, 0x2, URZ ;  /* 0x0000000206067890 */ /* 0x000fe2000fffe0ff */
[----:B--2---:R-:W3:Y:S08]  /*1330*/  I2F.S16 R5, R32 ;  /* 0x0000002000057306 */ /* 0x004ef00000101400 */
[----:B----4-:R-:W5:Y:S01]  /*1340*/  I2F.S16 R38, R28 ;  /* 0x0000001c00267306 */ /* 0x010f620000101400 */
[----:B---3--:R-:W-:-:S04]  /*1350*/  FFMA R5, R5, R36, R34 ;  /* 0x0000002405057223 */ /* 0x008fc80000000022 */
[----:B-----5:R-:W-:-:S07]  /*1360*/  FFMA R34, R38, R30, R5 ;  /* 0x0000001e26227223 */ /* 0x020fce0000000005 */
.L_x_6:
[----:B------:R-:W-:Y:S05]  /*1370*/  BRA.U !UP1, `(.L_x_2) ;  /* 0x00000001094c7547 */ /* 0x000fea000b800000 */
[----:B------:R-:W0:Y:S01]  /*1380*/  LDCU UR9, c[0x0][0x3a4] ;  /* 0x00007480ff0977ac */ /* 0x000e220008000800 */
[----:B------:R-:W-:Y:S01]  /*1390*/  IADD3 R28, PT, PT, R8, UR4, RZ ;  /* 0x00000004081c7c10 */ /* 0x000fe2000fffe0ff */
[----:B------:R-:W1:Y:S01]  /*13a0*/  LDC R32, c[0x0][0x3ac] ;  /* 0x0000eb00ff207b82 */ /* 0x000e620000000800 */
[----:B------:R-:W-:Y:S01]  /*13b0*/  IADD3 R5, PT, PT, R7, UR6, RZ ;  /* 0x0000000607057c10 */ /* 0x000fe2000fffe0ff */
[----:B------:R-:W2:Y:S01]  /*13c0*/  LDCU.64 UR16, c[0x0][0x380] ;  /* 0x00007000ff1077ac */ /* 0x000ea20008000a00 */
[----:B------:R-:W-:-:S03]  /*13d0*/  IADD3 R30, PT, PT, R9, UR5, RZ ;  /* 0x00000005091e7c10 */ /* 0x000fc6000fffe0ff */
[----:B0-----:R-:W-:Y:S02]  /*13e0*/  IMAD R5, R5, UR9, R28 ;  /* 0x0000000905057c24 */ /* 0x001fe4000f8e021c */
[----:B------:R-:W0:Y:S02]  /*13f0*/  LDC.64 R28, c[0x0][0x388] ;  /* 0x0000e200ff1c7b82 */ /* 0x000e240000000a00 */
[----:B------:R-:W-:-:S05]  /*1400*/  IMAD R5, R5, UR10, R30 ;  /* 0x0000000a05057c24 */ /* 0x000fca000f8e021e */
[----:B--2---:R-:W-:-:S04]  /*1410*/  IADD3 R30, P1, PT, R5, UR16, RZ ;  /* 0x00000010051e7c10 */ /* 0x004fc8000ff3e0ff */
[----:B------:R-:W-:Y:S02]  /*1420*/  LEA.HI.X.SX32 R31, R5, UR17, 0x1, P1 ;  /* 0x00000011051f7c11 */ /* 0x000fe400088f0eff */
[----:B------:R-:W-:-:S03]  /*1430*/  IADD3 R5, PT, PT, R6, UR6, RZ ;  /* 0x0000000606057c10 */ /* 0x000fc6000fffe0ff */
[----:B------:R-:W2:Y:S02]  /*1440*/  LDG.E.S8 R30, desc[UR14][R30.64] ;  /* 0x0000000e1e1e7981 */ /* 0x000ea4000c1e1300 */
[----:B-1----:R-:W-:-:S04]  /*1450*/  IMAD R5, R5, R32, UR4 ;  /* 0x0000000405057e24 */ /* 0x002fc8000f8e0220 */
[----:B------:R-:W-:-:S04]  /*1460*/  IMAD R5, R5, R32, UR5 ;  /* 0x0000000505057e24 */ /* 0x000fc8000f8e0220 */
[----:B0-----:R-:W-:-:S06]  /*1470*/  IMAD.WIDE R28, R5, 0x4, R28 ;  /* 0x00000004051c7825 */ /* 0x001fcc00078e021c */
[----:B------:R-:W3:Y:S01]  /*1480*/  LDG.E R28, desc[UR14][R28.64] ;  /* 0x0000000e1c1c7981 */ /* 0x000ee2000c1e1900 */
[----:B--2---:R-:W3:Y:S02]  /*1490*/  I2F.S16 R5, R30 ;  /* 0x0000001e00057306 */ /* 0x004ee40000101400 */
[----:B---3--:R-:W-:-:S07]  /*14a0*/  FFMA R34, R5, R28, R34 ;  /* 0x0000001c05227223 */ /* 0x008fce0000000022 */
.L_x_2:
[----:B------:R-:W-:Y:S05]  /*14b0*/  BSYNC.RECONVERGENT B0 ;  /* 0x0000000000007941 */ /* 0x000fea0003800200 */
.L_x_1:
[----:B------:R-:W0:Y:S01]  /*14c0*/  LDCU UR6, c[0x0][0x3ac] ;  /* 0x00007580ff0677ac */ /* 0x000e220008000800 */
[----:B------:R-:W-:-:S04]  /*14d0*/  UIADD3 UR5, UPT, UPT, UR5, 0x1, URZ ;  /* 0x0000000105057890 */ /* 0x000fc8000fffe0ff */
[----:B0-----:R-:W-:-:S09]  /*14e0*/  UISETP.NE.AND UP0, UPT, UR5, UR6, UPT ;  /* 0x000000060500728c */ /* 0x001fd2000bf05270 */
[----:B------:R-:W-:Y:S05]  /*14f0*/  BRA.U UP0, `(.L_x_7) ;  /* 0xfffffff100007547 */ /* 0x000fea000b83ffff */
[----:B------:R-:W-:-:S04]  /*1500*/  UIADD3 UR4, UPT, UPT, UR4, 0x1, URZ ;  /* 0x0000000104047890 */ /* 0x000fc8000fffe0ff */
[----:B------:R-:W-:-:S09]  /*1510*/  UISETP.NE.AND UP0, UPT, UR4, UR6, UPT ;  /* 0x000000060400728c */ /* 0x000fd2000bf05270 */
[----:B------:R-:W-:Y:S05]  /*1520*/  BRA.U UP0, `(.L_x_8) ;  /* 0xffffffed00ac7547 */ /* 0x000fea000b83ffff */
.L_x_0:
[----:B------:R-:W0:Y:S01]  /*1530*/  LDCU.64 UR18, c[0x0][0x3a0] ;  /* 0x00007400ff1277ac */ /* 0x000e220008000a00 */
[----:B------:R-:W1:Y:S01]  /*1540*/  F2I.TRUNC.NTZ R5, R34 ;  /* 0x0000002200057305 */ /* 0x000e62000020f100 */
[----:B------:R-:W2:Y:S01]  /*1550*/  LDCU.64 UR16, c[0x0][0x390] ;  /* 0x00007200ff1077ac */ /* 0x000ea20008000a00 */
[----:B0-----:R-:W-:-:S04]  /*1560*/  IMAD R3, R3, UR18, R2 ;  /* 0x0000001203037c24 */ /* 0x001fc8000f8e0202 */
[----:B------:R-:W-:-:S04]  /*1570*/  IMAD R3, R3, UR19, R0 ;  /* 0x0000001303037c24 */ /* 0x000fc8000f8e0200 */
[----:B------:R-:W-:-:S05]  /*1580*/  IMAD R3, R3, UR10, R4 ;  /* 0x0000000a03037c24 */ /* 0x000fca000f8e0204 */
[----:B--2---:R-:W-:-:S04]  /*1590*/  IADD3 R2, P0, PT, R3, UR16, RZ ;  /* 0x0000001003027c10 */ /* 0x004fc8000ff1e0ff */
[----:B------:R-:W-:-:S05]  /*15a0*/  LEA.HI.X.SX32 R3, R3, UR17, 0x1, P0 ;  /* 0x0000001103037c11 */ /* 0x000fca00080f0eff */
[----:B-1----:R-:W-:Y:S01]  /*15b0*/  STG.E.U8 desc[UR14][R2.64], R5 ;  /* 0x0000000502007986 */ /* 0x002fe2000c10110e */
[----:B------:R-:W-:Y:S05]  /*15c0*/  EXIT ;  /* 0x000000000000794d */ /* 0x000fea0003800000 */
.L_x_9:
[----:B------:R-:W-:-:S00]  /*15d0*/  BRA `(.L_x_9) ;  /* 0xfffffffc00fc7947 */ /* 0x000fc0000383ffff */
[----:B------:R-:W-:-:S00]  /*15e0*/  NOP ;  /* 0x0000000000007918 */ /* 0x000fc00000000000 */
        /* <DEDUP_REMOVED lines=9> */
.L_x_21:


//--------------------- .text.cumsum_kernel       --------------------------
	.section	.text.cumsum_kernel,"ax",@progbits
	.align	128
        .global         cumsum_kernel
        .type           cumsum_kernel,@function
        .size           cumsum_kernel,(.L_x_22 - cumsum_kernel)
        .other          cumsum_kernel,@"STO_CUDA_ENTRY STV_DEFAULT"
cumsum_kernel:
.text.cumsum_kernel:
[----:B------:R-:W-:Y:S01]  /*0000*/  LDC R1, c[0x0][0x37c] ;  /* 0x0000df00ff017b82 */ /* 0x000fe20000000800 */
[----:B------:R-:W0:Y:S07]  /*0010*/  S2R R3, SR_TID.Y ;  /* 0x0000000000037919 */ /* 0x000e2e0000002200 */
[----:B------:R-:W1:Y:S01]  /*0020*/  LDC R5, c[0x0][0x360] ;  /* 0x0000d800ff057b82 */ /* 0x000e620000000800 */
[----:B------:R-:W1:Y:S01]  /*0030*/  S2R R2, SR_TID.X ;  /* 0x0000000000027919 */ /* 0x000e620000002100 */
[----:B------:R-:W2:Y:S06]  /*0040*/  S2R R0, SR_TID.Z ;  /* 0x0000000000007919 */ /* 0x000eac0000002300 */
[----:B------:R-:W0:Y:S08]  /*0050*/  S2UR UR7, SR_CTAID.Y ;  /* 0x00000000000779c3 */ /* 0x000e300000002600 */
[----:B------:R-:W0:Y:S01]  /*0060*/  LDC R8, c[0x0][0x364] ;  /* 0x0000d900ff087b82 */ /* 0x000e220000000800 */
[----:B------:R-:W3:Y:S07]  /*0070*/  LDCU UR5, c[0x0][0x368] ;  /* 0x00006d00ff0577ac */ /* 0x000eee0008000800 */
[----:B------:R-:W1:Y:S08]  /*0080*/  S2UR UR6, SR_CTAID.X ;  /* 0x00000000000679c3 */ /* 0x000e700000002500 */
[----:B------:R-:W4:Y:S08]  /*0090*/  LDC.64 R10, c[0x0][0x390] ;  /* 0x0000e400ff0a7b82 */ /* 0x000f300000000a00 */
[----:B------:R-:W3:Y:S01]  /*00a0*/  S2UR UR4, SR_CTAID.Z ;  /* 0x00000000000479c3 */ /* 0x000ee20000002700 */
[----:B0-----:R-:W-:-:S07]  /*00b0*/  IMAD R8, R8, UR7, R3 ;  /* 0x0000000708087c24 */ /* 0x001fce000f8e0203 */
[----:B------:R-:W0:Y:S01]  /*00c0*/  LDC.64 R6, c[0x0][0x398] ;  /* 0x0000e600ff067b82 */ /* 0x000e220000000a00 */
[----:B-1----:R-:W-:Y:S01]  /*00d0*/  IMAD R5, R5, UR6, R2 ;  /* 0x0000000605057c24 */ /* 0x002fe2000f8e0202 */
[----:B----4-:R-:W-:-:S04]  /*00e0*/  ISETP.GE.AND P0, PT, R8, R11, PT ;  /* 0x0000000b0800720c */ /* 0x010fc80003f06270 */
[----:B------:R-:W-:Y:S01]  /*00f0*/  ISETP.GE.OR P0, PT, R5, R10, P0 ;  /* 0x0000000a0500720c */ /* 0x000fe20000706670 */
[----:B---3--:R-:W-:-:S06]  /*0100*/  UIMAD UR4, UR4, UR5, URZ ;  /* 0x00000005040472a4 */ /* 0x008fcc000f8e02ff */
[C---:B--2---:R-:W-:Y:S01]  /*0110*/  VIADD R2, R0.reuse, UR4 ;  /* 0x0000000400027c36 */ /* 0x044fe20008000000 */
[----:B0-----:R-:W-:-:S04]  /*0120*/  ISETP.GE.OR P0, PT, R0, R6, P0 ;  /* 0x000000060000720c */ /* 0x001fc80000706670 */
[----:B------:R-:W-:-:S13]  /*0130*/  ISETP.GE.OR P0, PT, R2, R7, P0 ;  /* 0x000000070200720c */ /* 0x000fda0000706670 */
[----:B------:R-:W-:Y:S05]  /*0140*/  @P0 EXIT ;  /* 0x000000000000094d */ /* 0x000fea0003800000 */
[C---:B------:R-:W-:Y:S01]  /*0150*/  ISETP.GE.U32.AND P1, PT, R0.reuse, 0xf, PT ;  /* 0x0000000f0000780c */ /* 0x040fe20003f26070 */
[----:B------:R-:W-:Y:S01]  /*0160*/  VIADD R3, R0, 0x1 ;  /* 0x0000000100037836 */ /* 0x000fe20000000000 */
[----:B------:R-:W0:Y:S01]  /*0170*/  LDCU.64 UR6, c[0x0][0x358] ;  /* 0x00006b00ff0677ac */ /* 0x000e220008000a00 */
[----:B------:R-:W-:Y:S01]  /*0180*/  IMAD R5, R5, R11, R8 ;  /* 0x0000000b05057224 */ /* 0x000fe200078e0208 */
[----:B------:R-:W-:Y:S01]  /*0190*/  BSSY.RECONVERGENT B0, `(.L_x_10) ;  /* 0x000004a000007945 */ /* 0x000fe20003800200 */
[----:B------:R-:W-:Y:S01]  /*01a0*/  IMAD.MOV.U32 R8, RZ, RZ, RZ ;  /* 0x000000ffff087224 */ /* 0x000fe200078e00ff */
[----:B------:R-:W-:Y:S01]  /*01b0*/  LOP3.LUT R4, R3, 0xf, RZ, 0xc0, !PT ;  /* 0x0000000f03047812 */ /* 0x000fe200078ec0ff */
[----:B------:R-:W1:Y:S01]  /*01c0*/  LDCU.64 UR8, c[0x0][0x380] ;  /* 0x00007000ff0877ac */ /* 0x000e620008000a00 */
[----:B------:R-:W-:Y:S02]  /*01d0*/  IMAD R6, R5, R6, RZ ;  /* 0x0000000605067224 */ /* 0x000fe400078e02ff */
[----:B------:R-:W-:Y:S01]  /*01e0*/  ISETP.NE.AND P0, PT, R4, RZ, PT ;  /* 0x000000ff0400720c */ /* 0x000fe20003f05270 */
[----:B------:R-:W-:-:S02]  /*01f0*/  IMAD.MOV.U32 R28, RZ, RZ, RZ ;  /* 0x000000ffff1c7224 */ /* 0x000fc400078e00ff */
[----:B------:R-:W-:Y:S10]  /*0200*/  @!P1 BRA `(.L_x_11) ;  /* 0x0000000400089947 */ /* 0x000ff40003800000 */
[----:B------:R-:W-:Y:S01]  /*0210*/  LOP3.LUT R8, R3, 0x70, RZ, 0xc0, !PT ;  /* 0x0000007003087812 */ /* 0x000fe200078ec0ff */
[----:B------:R-:W-:Y:S01]  /*0220*/  IMAD R20, R6, R7, R0 ;  /* 0x0000000706147224 */ /* 0x000fe200078e0200 */
[----:B------:R-:W-:Y:S01]  /*0230*/  SHF.R.S32.HI R9, RZ, 0x1f, R7 ;  /* 0x0000001fff097819 */ /* 0x000fe20000011407 */
[----:B------:R-:W-:Y:S02]  /*0240*/  IMAD.MOV.U32 R28, RZ, RZ, RZ ;  /* 0x000000ffff1c7224 */ /* 0x000fe400078e00ff */
[----:B------:R-:W-:Y:S02]  /*0250*/  VIADD R20, R20, UR4 ;  /* 0x0000000414147c36 */ /* 0x000fe40008000000 */
[----:B------:R-:W-:-:S07]  /*0260*/  IMAD.MOV R21, RZ, RZ, -R8 ;  /* 0x000000ffff157224 */ /* 0x000fce00078e0a08 */
.L_x_12:
[----:B-1----:R-:W-:-:S04]  /*0270*/  IADD3 R12, P1, PT, R20, UR8, RZ ;  /* 0x00000008140c7c10 */ /* 0x002fc8000ff3e0ff */
[----:B------:R-:W-:Y:S02]  /*0280*/  LEA.HI.X.SX32 R13, R20, UR9, 0x1, P1 ;  /* 0x00000009140d7c11 */ /* 0x000fe400088f0eff */
[----:B------:R-:W-:-:S03]  /*0290*/  IADD3 R14, P1, PT, R12, R7, RZ ;  /* 0x000000070c0e7210 */ /* 0x000fc60007f3e0ff */
[----:B0-----:R0:W2:Y:S02]  /*02a0*/  LDG.E.S8 R25, desc[UR6][R12.64] ;  /* 0x000000060c197981 */ /* 0x0010a4000c1e1300 */
[----:B------:R-:W-:Y:S01]  /*02b0*/  IMAD.X R15, R9, 0x1, R13, P1 ;  /* 0x00000001090f7824 */ /* 0x000fe200008e060d */
[----:B------:R-:W-:-:S04]  /*02c0*/  IADD3 R16, P1, PT, R14, R7, RZ ;  /* 0x000000070e107210 */ /* 0x000fc80007f3e0ff */
[----:B------:R1:W2:Y:S01]  /*02d0*/  LDG.E.S8 R27, desc[UR6][R14.64] ;  /* 0x000000060e1b7981 */ /* 0x0002a2000c1e1300 */
[----:B------:R-:W-:Y:S01]  /*02e0*/  IMAD.X R17, R9, 0x1, R15, P1 ;  /* 0x0000000109117824 */ /* 0x000fe200008e060f */
[----:B------:R-:W-:-:S04]  /*02f0*/  IADD3 R22, P1, PT, R16, R7, RZ ;  /* 0x0000000710167210 */ /* 0x000fc80007f3e0ff */
[----:B------:R3:W4:Y:S01]  /*0300*/  LDG.E.S8 R26, desc[UR6][R16.64] ;  /* 0x00000006101a7981 */ /* 0x000722000c1e1300 */
[----:B------:R-:W-:-:S05]  /*0310*/  IMAD.X R23, R9, 0x1, R17, P1 ;  /* 0x0000000109177824 */ /* 0x000fca00008e0611 */
[----:B------:R-:W4:Y:S01]  /*0320*/  LDG.E.S8 R5, desc[UR6][R22.64] ;  /* 0x0000000616057981 */ /* 0x000f22000c1e1300 */
[----:B------:R-:W-:-:S05]  /*0330*/  IADD3 R10, P1, PT, R22, R7, RZ ;  /* 0x00000007160a7210 */ /* 0x000fca0007f3e0ff */
[----:B------:R-:W-:Y:S01]  /*0340*/  IMAD.X R11, R9, 0x1, R23, P1 ;  /* 0x00000001090b7824 */ /* 0x000fe200008e0617 */
[----:B------:R-:W-:-:S04]  /*0350*/  IADD3 R18, P1, PT, R10, R7, RZ ;  /* 0x000000070a127210 */ /* 0x000fc80007f3e0ff */
[----:B------:R-:W5:Y:S01]  /*0360*/  LDG.E.S8 R10, desc[UR6][R10.64] ;  /* 0x000000060a0a7981 */ /* 0x000f62000c1e1300 */
[----:B------:R-:W-:Y:S01]  /*0370*/  IMAD.X R19, R9, 0x1, R11, P1 ;  /* 0x0000000109137824 */ /* 0x000fe200008e060b */
[----:B0-----:R-:W-:-:S05]  /*0380*/  IADD3 R12, P1, PT, R18, R7, RZ ;  /* 0x00000007120c7210 */ /* 0x001fca0007f3e0ff */
[C---:B------:R-:W-:Y:S01]  /*0390*/  IMAD.X R13, R9.reuse, 0x1, R19, P1 ;  /* 0x00000001090d7824 */ /* 0x040fe200008e0613 */
[-C--:B-1----:R-:W-:Y:S01]  /*03a0*/  IADD3 R14, P1, PT, R12, R7.reuse, RZ ;  /* 0x000000070c0e7210 */ /* 0x082fe20007f3e0ff */
[----:B------:R0:W5:Y:S04]  /*03b0*/  LDG.E.S8 R11, desc[UR6][R18.64] ;  /* 0x00000006120b7981 */ /* 0x000168000c1e1300 */
[C---:B------:R-:W-:Y:S01]  /*03c0*/  IMAD.X R15, R9.reuse, 0x1, R13, P1 ;  /* 0x00000001090f7824 */ /* 0x040fe200008e060d */
[-C--:B---3--:R-:W-:Y:S01]  /*03d0*/  IADD3 R16, P1, PT, R14, R7.reuse, RZ ;  /* 0x000000070e107210 */ /* 0x088fe20007f3e0ff */
[----:B------:R-:W3:Y:S04]  /*03e0*/  LDG.E.S8 R12, desc[UR6][R12.64] ;  /* 0x000000060c0c7981 */ /* 0x000ee8000c1e1300 */
[C---:B------:R-:W-:Y:S01]  /*03f0*/  IMAD.X R17, R9.reuse, 0x1, R15, P1 ;  /* 0x0000000109117824 */ /* 0x040fe200008e060f */
[-C--:B0-----:R-:W-:Y:S01]  /*0400*/  IADD3 R18, P1, PT, R16, R7.reuse, RZ ;  /* 0x0000000710127210 */ /* 0x081fe20007f3e0ff */
[----:B------:R-:W3:Y:S04]  /*0410*/  LDG.E.S8 R15, desc[UR6][R14.64] ;  /* 0x000000060e0f7981 */ /* 0x000ee8000c1e1300 */
[C---:B------:R-:W-:Y:S01]  /*0420*/  IMAD.X R19, R9.reuse, 0x1, R17, P1 ;  /* 0x0000000109137824 */ /* 0x040fe200008e0611 */
[-C--:B------:R-:W-:Y:S01]  /*0430*/  IADD3 R22, P1, PT, R18, R7.reuse, RZ ;  /* 0x0000000712167210 */ /* 0x080fe20007f3e0ff */
[----:B------:R-:W3:Y:S04]  /*0440*/  LDG.E.S8 R16, desc[UR6][R16.64] ;  /* 0x0000000610107981 */ /* 0x000ee8000c1e1300 */
[----:B------:R-:W-:Y:S01]  /*0450*/  IMAD.X R23, R9, 0x1, R19, P1 ;  /* 0x0000000109177824 */ /* 0x000fe200008e0613 */
[-C--:B------:R-:W-:Y:S01]  /*0460*/  IADD3 R24, P1, PT, R22, R7.reuse, RZ ;  /* 0x0000000716187210 */ /* 0x080fe20007f3e0ff */
[----:B------:R0:W3:Y:S04]  /*0470*/  LDG.E.S8 R13, desc[UR6][R18.64] ;  /* 0x00000006120d7981 */ /* 0x0000e8000c1e1300 */
[----:B------:R1:W3:Y:S01]  /*0480*/  LDG.E.S8 R14, desc[UR6][R22.64] ;  /* 0x00000006160e7981 */ /* 0x0002e2000c1e1300 */
[----:B--2---:R-:W-:Y:S01]  /*0490*/  IADD3 R27, PT, PT, R27, R28, R25 ;  /* 0x0000001c1b1b7210 */ /* 0x004fe20007ffe019 */
[----:B------:R-:W-:Y:S01]  /*04a0*/  IMAD.X R25, R9, 0x1, R23, P1 ;  /* 0x0000000109197824 */ /* 0x000fe200008e0617 */
[----:B------:R-:W-:-:S05]  /*04b0*/  IADD3 R28, P1, PT, R24, R7, RZ ;  /* 0x00000007181c7210 */ /* 0x000fca0007f3e0ff */
[----:B------:R-:W-:Y:S01]  /*04c0*/  IMAD.X R29, R9, 0x1, R25, P1 ;  /* 0x00000001091d7824 */ /* 0x000fe200008e0619 */
[----:B0-----:R-:W-:Y:S01]  /*04d0*/  IADD3 R18, P1, PT, R28, R7, RZ ;  /* 0x000000071c127210 */ /* 0x001fe20007f3e0ff */
[----:B------:R-:W2:Y:S01]  /*04e0*/  LDG.E.S8 R25, desc[UR6][R24.64] ;  /* 0x0000000618197981 */ /* 0x000ea2000c1e1300 */
[----:B----4-:R-:W-:-:S03]  /*04f0*/  IADD3 R5, PT, PT, R5, R27, R26 ;  /* 0x0000001b05057210 */ /* 0x010fc60007ffe01a */
[C---:B------:R-:W-:Y:S01]  /*0500*/  IMAD.X R19, R9.reuse, 0x1, R29, P1 ;  /* 0x0000000109137824 */ /* 0x040fe200008e061d */
[-C--:B------:R-:W-:Y:S01]  /*0510*/  IADD3 R26, P1, PT, R18, R7.reuse, RZ ;  /* 0x00000007121a7210 */ /* 0x080fe20007f3e0ff */
[----:B------:R-:W4:Y:S04]  /*0520*/  LDG.E.S8 R28, desc[UR6][R28.64] ;  /* 0x000000061c1c7981 */ /* 0x000f28000c1e1300 */
[C---:B------:R-:W-:Y:S01]  /*0530*/  IMAD.X R27, R9.reuse, 0x1, R19, P1 ;  /* 0x00000001091b7824 */ /* 0x040fe200008e0613 */
[----:B-1----:R-:W-:Y:S01]  /*0540*/  IADD3 R22, P1, PT, R26, R7, RZ ;  /* 0x000000071a167210 */ /* 0x002fe20007f3e0ff */
[----:B------:R-:W4:Y:S04]  /*0550*/  LDG.E.S8 R19, desc[UR6][R18.64] ;  /* 0x0000000612137981 */ /* 0x000f28000c1e1300 */
[----:B------:R-:W-:Y:S01]  /*0560*/  IMAD.X R23, R9, 0x1, R27, P1 ;  /* 0x0000000109177824 */ /* 0x000fe200008e061b */
[----:B------:R-:W4:Y:S04]  /*0570*/  LDG.E.S8 R26, desc[UR6][R26.64] ;  /* 0x000000061a1a7981 */ /* 0x000f28000c1e1300 */
[----:B------:R-:W4:Y:S01]  /*0580*/  LDG.E.S8 R22, desc[UR6][R22.64] ;  /* 0x0000000616167981 */ /* 0x000f22000c1e1300 */
[----:B------:R-:W-:Y:S01]  /*0590*/  VIADD R21, R21, 0x10 ;  /* 0x0000001015157836 */ /* 0x000fe20000000000 */
[----:B-----5:R-:W-:-:S04]  /*05a0*/  IADD3 R5, PT, PT, R11, R5, R10 ;  /* 0x000000050b057210 */ /* 0x020fc80007ffe00a */
[----:B------:R-:W-:Y:S02]  /*05b0*/  ISETP.NE.AND P1, PT, R21, RZ, PT ;  /* 0x000000ff1500720c */ /* 0x000fe40003f25270 */
[----:B---3--:R-:W-:-:S04]  /*05c0*/  IADD3 R5, PT, PT, R15, R5, R12 ;  /* 0x000000050f057210 */ /* 0x008fc80007ffe00c */
[----:B------:R-:W-:Y:S01]  /*05d0*/  IADD3 R5, PT, PT, R13, R5, R16 ;  /* 0x000000050d057210 */ /* 0x000fe20007ffe010 */
[----:B------:R-:W-:-:S03]  /*05e0*/  IMAD R20, R7, 0x10, R20 ;  /* 0x0000001007147824 */ /* 0x000fc600078e0214 */
[----:B--2---:R-:W-:-:S04]  /*05f0*/  IADD3 R5, PT, PT, R25, R5, R14 ;  /* 0x0000000519057210 */ /* 0x004fc80007ffe00e */
[----:B----4-:R-:W-:-:S04]  /*0600*/  IADD3 R5, PT, PT, R19, R5, R28 ;  /* 0x0000000513057210 */ /* 0x010fc80007ffe01c */
[----:B------:R-:W-:Y:S01]  /*0610*/  IADD3 R28, PT, PT, R22, R5, R26 ;  /* 0x00000005161c7210 */ /* 0x000fe20007ffe01a */
[----:B------:R-:W-:Y:S06]  /*0620*/  @P1 BRA `(.L_x_12) ;  /* 0xfffffffc00101947 */ /* 0x000fec000383ffff */
.L_x_11:
[----:B01----:R-:W-:Y:S05]  /*0630*/  BSYNC.RECONVERGENT B0 ;  /* 0x0000000000007941 */ /* 0x003fea0003800200 */
.L_x_10:
[----:B------:R-:W-:Y:S01]  /*0640*/  BSSY.RECONVERGENT B0, `(.L_x_13) ;  /* 0x000004f000007945 */ /* 0x000fe20003800200 */
[----:B------:R-:W-:-:S03]  /*0650*/  IMAD R9, R6, R7, R2 ;  /* 0x0000000706097224 */ /* 0x000fc600078e0202 */
[----:B------:R-:W-:Y:S05]  /*0660*/  @!P0 BRA `(.L_x_14) ;  /* 0x0000000400308947 */ /* 0x000fea0003800000 */
[----:B------:R-:W-:Y:S01]  /*0670*/  ISETP.GE.U32.AND P1, PT, R4, 0x8, PT ;  /* 0x000000080400780c */ /* 0x000fe20003f26070 */
[----:B------:R-:W-:Y:S01]  /*0680*/  BSSY.RECONVERGENT B1, `(.L_x_15) ;  /* 0x0000024000017945 */ /* 0x000fe20003800200 */
[----:B------:R-:W-:-:S04]  /*0690*/  LOP3.LUT R24, R3, 0x7, RZ, 0xc0, !PT ;  /* 0x0000000703187812 */ /* 0x000fc800078ec0ff */
[----:B------:R-:W-:-:S07]  /*06a0*/  ISETP.NE.AND P0, PT, R24, RZ, PT ;  /* 0x000000ff1800720c */ /* 0x000fce0003f05270 */
[----:B------:R-:W-:Y:S06]  /*06b0*/  @!P1 BRA `(.L_x_16) ;  /* 0x0000000000809947 */ /* 0x000fec0003800000 */
[----:B------:R-:W0:Y:S01]  /*06c0*/  LDCU.64 UR4, c[0x0][0x380] ;  /* 0x00007000ff0477ac */ /* 0x000e220008000a00 */
[----:B------:R-:W-:Y:S01]  /*06d0*/  IMAD R4, R8, R7, R9 ;  /* 0x0000000708047224 */ /* 0x000fe200078e0209 */
[----:B------:R-:W-:-:S04]  /*06e0*/  SHF.R.S32.HI R23, RZ, 0x1f, R7 ;  /* 0x0000001fff177819 */ /* 0x000fc80000011407 */
[----:B0-----:R-:W-:-:S04]  /*06f0*/  IADD3 R16, P1, PT, R4, UR4, RZ ;  /* 0x0000000404107c10 */ /* 0x001fc8000ff3e0ff */
[----:B------:R-:W-:Y:S02]  /*0700*/  LEA.HI.X.SX32 R17, R4, UR5, 0x1, P1 ;  /* 0x0000000504117c11 */ /* 0x000fe400088f0eff */
[----:B------:R-:W-:-:S05]  /*0710*/  IADD3 R18, P1, PT, R16, R7, RZ ;  /* 0x0000000710127210 */ /* 0x000fca0007f3e0ff */
[C---:B------:R-:W-:Y:S01]  /*0720*/  IMAD.X R19, R23.reuse, 0x1, R17, P1 ;  /* 0x0000000117137824 */ /* 0x040fe200008e0611 */
[-C--:B------:R-:W-:Y:S01]  /*0730*/  IADD3 R14, P1, PT, R18, R7.reuse, RZ ;  /* 0x00000007120e7210 */ /* 0x080fe20007f3e0ff */
[----:B------:R-:W2:Y:S04]  /*0740*/  LDG.E.S8 R17, desc[UR6][R16.64] ;  /* 0x0000000610117981 */ /* 0x000ea8000c1e1300 */
[C---:B------:R-:W-:Y:S01]  /*0750*/  IMAD.X R15, R23.reuse, 0x1, R19, P1 ;  /* 0x00000001170f7824 */ /* 0x040fe200008e0613 */
[-C--:B------:R-:W-:Y:S01]  /*0760*/  IADD3 R12, P1, PT, R14, R7.reuse, RZ ;  /* 0x000000070e0c7210 */ /* 0x080fe20007f3e0ff */
[----:B------:R-:W2:Y:S04]  /*0770*/  LDG.E.S8 R18, desc[UR6][R18.64] ;  /* 0x0000000612127981 */ /* 0x000ea8000c1e1300 */
[C---:B------:R-:W-:Y:S01]  /*0780*/  IMAD.X R13, R23.reuse, 0x1, R15, P1 ;  /* 0x00000001170d7824 */ /* 0x040fe200008e060f */
[-C--:B------:R-:W-:Y:S01]  /*0790*/  IADD3 R10, P1, PT, R12, R7.reuse, RZ ;  /* 0x000000070c0a7210 */ /* 0x080fe20007f3e0ff */
[----:B------:R-:W3:Y:S04]  /*07a0*/  LDG.E.S8 R14, desc[UR6][R14.64] ;  /* 0x000000060e0e7981 */ /* 0x000ee8000c1e1300 */
[C---:B------:R-:W-:Y:S01]  /*07b0*/  IMAD.X R11, R23.reuse, 0x1, R13, P1 ;  /* 0x00000001170b7824 */ /* 0x040fe200008e060d */
[-C--:B------:R-:W-:Y:S01]  /*07c0*/  IADD3 R4, P1, PT, R10, R7.reuse, RZ ;  /* 0x000000070a047210 */ /* 0x080fe20007f3e0ff */
[----:B------:R-:W3:Y:S04]  /*07d0*/  LDG.E.S8 R12, desc[UR6][R12.64] ;  /* 0x000000060c0c7981 */ /* 0x000ee8000c1e1300 */
[C---:B------:R-:W-:Y:S01]  /*07e0*/  IMAD.X R5, R23.reuse, 0x1, R11, P1 ;  /* 0x0000000117057824 */ /* 0x040fe200008e060b */
[-C--:B------:R-:W-:Y:S01]  /*07f0*/  IADD3 R20, P1, PT, R4, R7.reuse, RZ ;  /* 0x0000000704147210 */ /* 0x080fe20007f3e0ff */
[----:B------:R-:W4:Y:S04]  /*0800*/  LDG.E.S8 R10, desc[UR6][R10.64] ;  /* 0x000000060a0a7981 */ /* 0x000f28000c1e1300 */
[C---:B------:R-:W-:Y:S01]  /*0810*/  IMAD.X R21, R23.reuse, 0x1, R5, P1 ;  /* 0x0000000117157824 */ /* 0x040fe200008e0605 */
[----:B------:R-:W-:Y:S01]  /*0820*/  IADD3 R22, P1, PT, R20, R7, RZ ;  /* 0x0000000714167210 */ /* 0x000fe20007f3e0ff */
[----:B------:R-:W4:Y:S04]  /*0830*/  LDG.E.S8 R4, desc[UR6][R4.64] ;  /* 0x0000000604047981 */ /* 0x000f28000c1e1300 */
[----:B------:R-:W-:Y:S01]  /*0840*/  IMAD.X R23, R23, 0x1, R21, P1 ;  /* 0x0000000117177824 */ /* 0x000fe200008e0615 */
[----:B------:R-:W5:Y:S04]  /*0850*/  LDG.E.S8 R20, desc[UR6][R20.64] ;  /* 0x0000000614147981 */ /* 0x000f68000c1e1300 */
[----:B------:R-:W5:Y:S01]  /*0860*/  LDG.E.S8 R22, desc[UR6][R22.64] ;  /* 0x0000000616167981 */ /* 0x000f62000c1e1300 */
[----:B------:R-:W-:Y:S01]  /*0870*/  VIADD R8, R8, 0x8 ;  /* 0x0000000808087836 */ /* 0x000fe20000000000 */
[----:B--2---:R-:W-:-:S04]  /*0880*/  IADD3 R17, PT, PT, R18, R28, R17 ;  /* 0x0000001c12117210 */ /* 0x004fc80007ffe011 */
[----:B---3--:R-:W-:-:S04]  /*0890*/  IADD3 R17, PT, PT, R12, R17, R14 ;  /* 0x000000110c117210 */ /* 0x008fc80007ffe00e */
[----:B----4-:R-:W-:-:S04]  /*08a0*/  IADD3 R17, PT, PT, R4, R17, R10 ;  /* 0x0000001104117210 */ /* 0x010fc80007ffe00a */
[----:B-----5:R-:W-:-:S07]  /*08b0*/  IADD3 R28, PT, PT, R22, R17, R20 ;  /* 0x00000011161c7210 */ /* 0x020fce0007ffe014 */
.L_x_16:
[----:B------:R-:W-:Y:S05]  /*08c0*/  BSYNC.RECONVERGENT B1 ;  /* 0x0000000000017941 */ /* 0x000fea0003800200 */
.L_x_15:
        /* <DEDUP_REMOVED lines=16> */
[----:B------:R-:W-:Y:S01]  /*09d0*/  IADD3 R4, P1, PT, R14, R7, RZ ;  /* 0x000000070e047210 */ /* 0x000fe20007f3e0ff */
[----:B------:R-:W2:Y:S04]  /*09e0*/  LDG.E.S8 R12, desc[UR6][R12.64] ;  /* 0x000000060c0c7981 */ /* 0x000ea8000c1e1300 */
[----:B------:R-:W-:-:S02]  /*09f0*/  IMAD.X R5, R5, 0x1, R15, P1 ;  /* 0x0000000105057824 */ /* 0x000fc400008e060f */
[----:B------:R-:W3:Y:S04]  /*0a00*/  LDG.E.S8 R15, desc[UR6][R14.64] ;  /* 0x000000060e0f7981 */ /* 0x000ee8000c1e1300 */
[----:B------:R-:W3:Y:S01]  /*0a10*/  LDG.E.S8 R4, desc[UR6][R4.64] ;  /* 0x0000000604047981 */ /* 0x000ee2000c1e1300 */
[----:B------:R-:W-:Y:S01]  /*0a20*/  VIADD R8, R8, 0x4 ;  /* 0x0000000408087836 */ /* 0x000fe20000000000 */
[----:B--2---:R-:W-:-:S04]  /*0a30*/  IADD3 R28, PT, PT, R12, R28, R11 ;  /* 0x0000001c0c1c7210 */ /* 0x004fc80007ffe00b */
[----:B---3--:R-:W-:-:S07]  /*0a40*/  IADD3 R28, PT, PT, R4, R28, R15 ;  /* 0x0000001c041c7210 */ /* 0x008fce0007ffe00f */
.L_x_18:
[----:B------:R-:W-:Y:S05]  /*0a50*/  BSYNC.RECONVERGENT B1 ;  /* 0x0000000000017941 */ /* 0x000fea0003800200 */
.L_x_17:
[----:B------:R-:W-:Y:S05]  /*0a60*/  @!P0 BRA `(.L_x_14) ;  /* 0x0000000000308947 */ /* 0x000fea0003800000 */
[----:B------:R-:W-:Y:S02]  /*0a70*/  IMAD.IADD R8, R6, 0x1, R8 ;  /* 0x0000000106087824 */ /* 0x000fe400078e0208 */
[----:B------:R-:W-:Y:S02]  /*0a80*/  IMAD.MOV R3, RZ, RZ, -R3 ;  /* 0x000000ffff037224 */ /* 0x000fe400078e0a03 */
[----:B------:R-:W-:-:S07]  /*0a90*/  IMAD R8, R8, R7, R2 ;  /* 0x0000000708087224 */ /* 0x000fce00078e0202 */
.L_x_19:
[----:B------:R-:W0:Y:S02]  /*0aa0*/  LDCU.64 UR4, c[0x0][0x380] ;  /* 0x00007000ff0477ac */ /* 0x000e240008000a00 */
[----:B0-----:R-:W-:-:S04]  /*0ab0*/  IADD3 R4, P0, PT, R8, UR4, RZ ;  /* 0x0000000408047c10 */ /* 0x001fc8000ff1e0ff */
[----:B------:R-:W-:-:S06]  /*0ac0*/  LEA.HI.X.SX32 R5, R8, UR5, 0x1, P0 ;  /* 0x0000000508057c11 */ /* 0x000fcc00080f0eff */
[----:B------:R-:W2:Y:S01]  /*0ad0*/  LDG.E.S8 R5, desc[UR6][R4.64] ;  /* 0x0000000604057981 */ /* 0x000ea2000c1e1300 */
[----:B------:R-:W-:Y:S02]  /*0ae0*/  VIADD R3, R3, 0x1 ;  /* 0x0000000103037836 */ /* 0x000fe40000000000 */
[----:B------:R-:W-:-:S03]  /*0af0*/  IMAD.IADD R8, R8, 0x1, R7 ;  /* 0x0000000108087824 */ /* 0x000fc600078e0207 */
[----:B------:R-:W-:Y:S01]  /*0b00*/  ISETP.NE.AND P0, PT, R3, RZ, PT ;  /* 0x000000ff0300720c */ /* 0x000fe20003f05270 */
[----:B--2---:R-:W-:-:S12]  /*0b10*/  IMAD.IADD R28, R5, 0x1, R28 ;  /* 0x00000001051c7824 */ /* 0x004fd800078e021c */
[----:B------:R-:W-:Y:S05]  /*0b20*/  @P0 BRA `(.L_x_19) ;  /* 0xfffffffc00dc0947 */ /* 0x000fea000383ffff */
.L_x_14:
[----:B------:R-:W-:Y:S05]  /*0b30*/  BSYNC.RECONVERGENT B0 ;  /* 0x0000000000007941 */ /* 0x000fea0003800200 */
.L_x_13:
[----:B------:R-:W0:Y:S01]  /*0b40*/  LDCU.64 UR4, c[0x0][0x388] ;  /* 0x00007100ff0477ac */ /* 0x000e220008000a00 */
[----:B------:R-:W-:-:S04]  /*0b50*/  IMAD R0, R0, R7, R2 ;  /* 0x0000000700007224 */ /* 0x000fc800078e0202 */
[----:B------:R-:W-:-:S05]  /*0b60*/  IMAD R0, R6, R7, R0 ;  /* 0x0000000706007224 */ /* 0x000fca00078e0200 */
[----:B0-----:R-:W-:-:S04]  /*0b70*/  IADD3 R2, P0, PT, R0, UR4, RZ ;  /* 0x0000000400027c10 */ /* 0x001fc8000ff1e0ff */
[----:B------:R-:W-:-:S05]  /*0b80*/  LEA.HI.X.SX32 R3, R0, UR5, 0x1, P0 ;  /* 0x0000000500037c11 */ /* 0x000fca00080f0eff */
[----:B------:R-:W-:Y:S01]  /*0b90*/  STG.E.U8 desc[UR6][R2.64], R28 ;  /* 0x0000001c02007986 */ /* 0x000fe2000c101106 */
[----:B------:R-:W-:Y:S05]  /*0ba0*/  EXIT ;  /* 0x000000000000794d */ /* 0x000fea0003800000 */
.L_x_20:
        /* <DEDUP_REMOVED lines=13> */
.L_x_22:


//--------------------- .nv.shared.reserved.0     --------------------------
	.section	.nv.shared.reserved.0,"aw",@nobits
	.weak		__nv_reservedSMEM_offset_0_alias
	.size		__nv_reservedSMEM_offset_0_alias, 0, 64
	.other		__nv_reservedSMEM_offset_0_alias,@"STO_CUDA_RESERVED_SHARED STV_DEFAULT"
__nv_reservedSMEM_offset_0_alias:
	.zero		0
	.zero		64


//--------------------- .nv.constant0.conv2d_kernel --------------------------
	.section	.nv.constant0.conv2d_kernel,"a",@progbits
	.sectionflags	@""
	.align	4
.nv.constant0.conv2d_kernel:
	.zero		944


//--------------------- .nv.constant0.cumsum_kernel --------------------------
	.section	.nv.constant0.cumsum_kernel,"a",@progbits
	.sectionflags	@""
	.align	4
.nv.constant0.cumsum_kernel:
	.zero		928


//--------------------- SYMBOLS --------------------------

	.type		.nv.reservedSmem.offset0,@object
	.size		.nv.reservedSmem.offset0,0x4
